//
// Generated by NVIDIA NVVM Compiler
//
// Compiler Build ID: CL-36424714
// Cuda compilation tools, release 13.0, V13.0.88
// Based on NVVM 20.0.0
//

.version 9.0
.target sm_100
.address_size 64

	// .globl	default_function_kernel0
// _ZZ24default_function_kernel0E15pad_temp_shared has been demoted
// _ZZ24default_function_kernel0E13kernel_shared has been demoted

.visible .entry default_function_kernel0(
	.param .u64 .ptr .align 1 default_function_kernel0_param_0,
	.param .u64 .ptr .align 1 default_function_kernel0_param_1,
	.param .u64 .ptr .align 1 default_function_kernel0_param_2
)
{
	.reg .pred 	%p<102>;
	.reg .b16 	%rs<105>;
	.reg .b32 	%r<238>;
	.reg .b32 	%f<447>;
	.reg .b64 	%rd<80>;
	// demoted variable
	.shared .align 4 .b8 _ZZ24default_function_kernel0E15pad_temp_shared[3712];
	// demoted variable
	.shared .align 4 .b8 _ZZ24default_function_kernel0E13kernel_shared[1152];
	ld.param.u64 	%rd23, [default_function_kernel0_param_0];
	ld.param.u64 	%rd24, [default_function_kernel0_param_1];
	ld.param.u64 	%rd21, [default_function_kernel0_param_2];
	cvta.to.global.u64 	%rd25, %rd24;
	cvta.to.global.u64 	%rd26, %rd23;
	mov.u32 	%r1, %tid.z;
	mul.lo.s32 	%r19, %r1, 29;
	mov.u32 	%r20, %tid.x;
	shl.b32 	%r21, %r20, 1;
	add.s32 	%r22, %r19, %r21;
	mov.u32 	%r2, %tid.y;
	mul.lo.s32 	%r23, %r2, 15;
	shr.u32 	%r24, %r23, 2;
	add.s32 	%r25, %r22, %r24;
	cvt.u16.u32 	%rs7, %r25;
	mul.hi.u16 	%rs8, %rs7, 1130;
	mul.lo.s16 	%rs9, %rs8, 58;
	sub.s16 	%rs10, %rs7, %rs9;
	add.s16 	%rs11, %rs10, -57;
	setp.lt.u16 	%p10, %rs11, -56;
	mov.u32 	%r26, %ctaid.x;
	shl.b32 	%r3, %r26, 1;
	neg.s32 	%r27, %r2;
	and.b32  	%r28, %r27, 3;
	or.b32  	%r29, %r28, %r3;
	setp.eq.s32 	%p11, %r29, 0;
	add.s32 	%r31, %r3, %r28;
	setp.gt.u32 	%p12, %r31, 56;
	mul.lo.s16 	%rs12, %rs10, 56;
	mad.lo.s32 	%r32, %r1, 116, %r23;
	shl.b32 	%r33, %r20, 3;
	add.s32 	%r34, %r32, %r33;
	shl.b32 	%r35, %r34, 2;
	mov.u32 	%r36, _ZZ24default_function_kernel0E15pad_temp_shared;
	add.s32 	%r5, %r36, %r35;
	add.s32 	%r37, %r23, 1;
	shr.u32 	%r38, %r37, 2;
	add.s32 	%r39, %r38, %r22;
	cvt.u16.u32 	%rs13, %r39;
	mul.hi.u16 	%rs14, %rs13, 1130;
	mul.lo.s16 	%rs15, %rs14, 58;
	sub.s16 	%rs16, %rs13, %rs15;
	add.s16 	%rs17, %rs16, -57;
	setp.lt.u16 	%p13, %rs17, -56;
	and.b32  	%r40, %r37, 3;
	or.b32  	%r41, %r40, %r3;
	setp.eq.s32 	%p14, %r41, 0;
	add.s32 	%r43, %r3, %r40;
	setp.gt.u32 	%p15, %r43, 56;
	add.s32 	%r44, %r23, 2;
	shr.u32 	%r45, %r44, 2;
	add.s32 	%r46, %r45, %r22;
	cvt.u16.u32 	%rs18, %r46;
	mul.hi.u16 	%rs19, %rs18, 1130;
	mul.lo.s16 	%rs20, %rs19, 58;
	sub.s16 	%rs21, %rs18, %rs20;
	add.s16 	%rs22, %rs21, -57;
	setp.lt.u16 	%p16, %rs22, -56;
	xor.b32  	%r47, %r28, 2;
	or.b32  	%r48, %r47, %r3;
	setp.eq.s32 	%p17, %r48, 0;
	add.s32 	%r50, %r3, %r47;
	setp.gt.u32 	%p18, %r50, 56;
	add.s32 	%r51, %r23, 3;
	shr.u32 	%r52, %r51, 2;
	add.s32 	%r53, %r52, %r22;
	cvt.u16.u32 	%rs23, %r53;
	and.b16  	%rs24, %rs23, 254;
	shr.u16 	%rs25, %rs24, 1;
	mul.lo.s16 	%rs26, %rs25, 71;
	shr.u16 	%rs2, %rs26, 11;
	mul.lo.s16 	%rs27, %rs2, 58;
	sub.s16 	%rs1, %rs23, %rs27;
	and.b32  	%r54, %r51, 3;
	or.b32  	%r55, %r54, %r3;
	setp.eq.s32 	%p19, %r55, 0;
	add.s32 	%r57, %r3, %r54;
	setp.gt.u32 	%p20, %r57, 56;
	add.s16 	%rs28, %rs7, 1;
	and.b16  	%rs29, %rs28, 254;
	shr.u16 	%rs30, %rs29, 1;
	mul.lo.s16 	%rs31, %rs30, 71;
	shr.u16 	%rs4, %rs31, 11;
	mul.lo.s16 	%rs32, %rs4, 58;
	sub.s16 	%rs3, %rs28, %rs32;
	add.s32 	%r58, %r23, 5;
	shr.u32 	%r59, %r58, 2;
	add.s32 	%r60, %r59, %r22;
	cvt.u16.u32 	%rs33, %r60;
	and.b16  	%rs34, %rs33, 254;
	shr.u16 	%rs35, %rs34, 1;
	mul.lo.s16 	%rs36, %rs35, 71;
	shr.u16 	%rs5, %rs36, 11;
	mul.lo.s16 	%rs37, %rs5, 58;
	sub.s16 	%rs38, %rs33, %rs37;
	cvt.u64.u16 	%rd27, %rs38;
	and.b64  	%rd1, %rd27, 255;
	add.s16 	%rs39, %rs38, -57;
	and.b16  	%rs40, %rs39, 255;
	setp.lt.u16 	%p21, %rs40, 200;
	add.s32 	%r61, %r23, 6;
	shr.u32 	%r62, %r61, 2;
	add.s32 	%r63, %r62, %r22;
	cvt.u16.u32 	%rs41, %r63;
	and.b16  	%rs42, %rs41, 254;
	shr.u16 	%rs43, %rs42, 1;
	mul.lo.s16 	%rs44, %rs43, 71;
	shr.u16 	%rs6, %rs44, 11;
	mul.lo.s16 	%rs45, %rs6, 58;
	sub.s16 	%rs46, %rs41, %rs45;
	cvt.u64.u16 	%rd28, %rs46;
	and.b64  	%rd2, %rd28, 255;
	add.s16 	%rs47, %rs46, -57;
	and.b16  	%rs48, %rs47, 255;
	setp.lt.u16 	%p22, %rs48, 200;
	add.s32 	%r64, %r23, 7;
	shr.u32 	%r65, %r64, 2;
	setp.ne.s32 	%p23, %r20, 0;
	add.s32 	%r66, %r65, %r19;
	cvt.u16.u32 	%rs49, %r66;
	mul.hi.u16 	%rs50, %rs49, 1130;
	mul.lo.s16 	%rs51, %rs50, 58;
	sub.s16 	%rs52, %rs49, %rs51;
	add.s16 	%rs53, %rs52, -57;
	setp.lt.u16 	%p24, %rs53, -56;
	mul.lo.s16 	%rs54, %rs52, 56;
	shl.b32 	%r67, %r32, 2;
	add.s32 	%r9, %r36, %r67;
	mul.lo.s32 	%r68, %r2, 5;
	cvt.u16.u32 	%rs55, %r68;
	mul.hi.u16 	%rs56, %rs55, 21846;
	cvt.u32.u16 	%r69, %rs56;
	cvt.u16.u32 	%rs57, %r20;
	add.s16 	%rs58, %rs56, %rs57;
	mul.hi.u16 	%rs59, %rs58, 5462;
	cvt.u32.u16 	%r70, %rs59;
	add.s32 	%r71, %r1, %r70;
	setp.gt.u32 	%p25, %r71, 7;
	shl.b32 	%r72, %r1, 2;
	mul.hi.u16 	%rs60, %rs58, 21846;
	cvt.u32.u16 	%r73, %rs60;
	add.s32 	%r74, %r72, %r73;
	setp.gt.u32 	%p26, %r74, 31;
	mad.lo.s32 	%r10, %r1, 12, %r20;
	add.s32 	%r76, %r10, %r69;
	setp.gt.u32 	%p27, %r76, 95;
	mad.lo.s32 	%r78, %r1, 36, %r68;
	mul.lo.s32 	%r79, %r20, 3;
	add.s32 	%r80, %r78, %r79;
	setp.gt.u32 	%p28, %r80, 287;
	add.s32 	%r82, %r68, %r79;
	setp.gt.u32 	%p29, %r82, 35;
	mov.u32 	%r11, %ctaid.z;
	shl.b32 	%r84, %r11, 3;
	add.s32 	%r85, %r84, %r1;
	add.s32 	%r86, %r85, %r70;
	setp.gt.u32 	%p30, %r86, 31;
	mul.lo.s32 	%r88, %r11, 4608;
	mul.lo.s16 	%rs61, %rs59, 12;
	sub.s16 	%rs62, %rs58, %rs61;
	mul.lo.s16 	%rs63, %rs62, 3;
	cvt.u32.u16 	%r89, %rs63;
	mul.lo.s16 	%rs64, %rs56, 3;
	sub.s16 	%rs65, %rs55, %rs64;
	cvt.u32.u16 	%r90, %rs65;
	shl.b32 	%r91, %r80, 2;
	mov.u32 	%r92, _ZZ24default_function_kernel0E13kernel_shared;
	add.s32 	%r12, %r92, %r91;
	add.s16 	%rs66, %rs55, 1;
	mul.hi.u16 	%rs67, %rs66, 21846;
	cvt.u32.u16 	%r93, %rs67;
	add.s16 	%rs68, %rs67, %rs57;
	mul.hi.u16 	%rs69, %rs68, 10923;
	shr.u16 	%rs70, %rs69, 1;
	cvt.u32.u16 	%r94, %rs70;
	add.s32 	%r95, %r1, %r94;
	setp.gt.u32 	%p31, %r95, 7;
	mul.hi.u16 	%rs71, %rs68, 21846;
	cvt.u32.u16 	%r96, %rs71;
	add.s32 	%r97, %r72, %r96;
	setp.gt.u32 	%p32, %r97, 31;
	add.s32 	%r99, %r10, %r93;
	setp.gt.u32 	%p33, %r99, 95;
	setp.gt.u32 	%p34, %r80, 286;
	setp.gt.u32 	%p35, %r82, 34;
	add.s32 	%r101, %r85, %r94;
	setp.gt.u32 	%p36, %r101, 31;
	mul.lo.s16 	%rs72, %rs70, 12;
	sub.s16 	%rs73, %rs68, %rs72;
	mul.lo.s16 	%rs74, %rs73, 3;
	cvt.u32.u16 	%r103, %rs74;
	mul.lo.s16 	%rs75, %rs67, 3;
	sub.s16 	%rs76, %rs66, %rs75;
	cvt.u32.u16 	%r104, %rs76;
	add.s16 	%rs77, %rs55, 2;
	mul.hi.u16 	%rs78, %rs77, 21846;
	cvt.u32.u16 	%r105, %rs78;
	add.s16 	%rs79, %rs78, %rs57;
	mul.hi.u16 	%rs80, %rs79, 10923;
	shr.u16 	%rs81, %rs80, 1;
	cvt.u32.u16 	%r106, %rs81;
	add.s32 	%r107, %r1, %r106;
	setp.gt.u32 	%p37, %r107, 7;
	mul.hi.u16 	%rs82, %rs79, 21846;
	cvt.u32.u16 	%r108, %rs82;
	add.s32 	%r109, %r72, %r108;
	setp.gt.u32 	%p38, %r109, 31;
	add.s32 	%r111, %r10, %r105;
	setp.gt.u32 	%p39, %r111, 95;
	setp.gt.u32 	%p40, %r80, 285;
	setp.gt.u32 	%p41, %r82, 33;
	or.pred  	%p42, %p23, %p41;
	mul.hi.u16 	%rs83, %rs77, 3641;
	shr.u16 	%rs84, %rs83, 1;
	cvt.u32.u16 	%r113, %rs84;
	add.s32 	%r114, %r85, %r113;
	setp.gt.u32 	%p44, %r114, 31;
	mul.hi.u16 	%rs85, %rs78, 5462;
	mul.lo.s16 	%rs86, %rs85, 12;
	sub.s16 	%rs87, %rs78, %rs86;
	mul.lo.s16 	%rs88, %rs87, 3;
	cvt.u32.u16 	%r116, %rs88;
	mul.lo.s16 	%rs89, %rs78, 3;
	sub.s16 	%rs90, %rs77, %rs89;
	cvt.u32.u16 	%r117, %rs90;
	add.s32 	%r118, %r1, %r113;
	shl.b32 	%r119, %r78, 2;
	add.s32 	%r13, %r92, %r119;
	mad.lo.s32 	%r120, %r2, 28, %r20;
	shl.b32 	%r121, %r120, 2;
	add.s32 	%r14, %r36, %r121;
	mad.lo.s32 	%r15, %r1, 144, %r92;
	or.pred  	%p45, %p10, %p11;
	or.pred  	%p1, %p45, %p12;
	or.pred  	%p46, %p13, %p14;
	or.pred  	%p2, %p46, %p15;
	or.pred  	%p47, %p16, %p17;
	or.pred  	%p3, %p47, %p18;
	or.pred  	%p48, %p21, %p14;
	or.pred  	%p4, %p48, %p15;
	or.pred  	%p49, %p22, %p17;
	or.pred  	%p5, %p49, %p18;
	or.pred  	%p50, %p24, %p19;
	or.pred  	%p6, %p50, %p20;
	or.pred  	%p51, %p25, %p26;
	or.pred  	%p52, %p51, %p27;
	or.pred  	%p53, %p52, %p28;
	or.pred  	%p54, %p53, %p29;
	or.pred  	%p7, %p54, %p30;
	or.pred  	%p55, %p31, %p32;
	or.pred  	%p56, %p55, %p33;
	or.pred  	%p57, %p56, %p34;
	or.pred  	%p58, %p57, %p35;
	or.pred  	%p8, %p58, %p36;
	or.pred  	%p59, %p37, %p38;
	or.pred  	%p60, %p59, %p39;
	or.pred  	%p61, %p60, %p40;
	or.pred  	%p62, %p61, %p42;
	or.pred  	%p9, %p62, %p44;
	mad.lo.s32 	%r122, %r71, 576, %r88;
	or.b32  	%r123, %r122, %r89;
	add.s32 	%r124, %r123, %r90;
	mul.wide.u32 	%rd29, %r124, 4;
	add.s64 	%rd79, %rd25, %rd29;
	mad.lo.s32 	%r125, %r95, 576, %r88;
	or.b32  	%r126, %r125, %r103;
	add.s32 	%r127, %r126, %r104;
	mul.wide.u32 	%rd30, %r127, 4;
	add.s64 	%rd78, %rd25, %rd30;
	mad.lo.s32 	%r128, %r118, 576, %r88;
	or.b32  	%r129, %r128, %r117;
	add.s32 	%r130, %r129, %r116;
	mul.wide.u32 	%rd31, %r130, 4;
	add.s64 	%rd77, %rd25, %rd31;
	cvt.u32.u16 	%r131, %rs50;
	mul.wide.u32 	%rd32, %r131, 3136;
	cvt.u64.u16 	%rd33, %rs54;
	add.s64 	%rd34, %rd32, %rd33;
	cvt.u64.u32 	%rd35, %r57;
	add.s64 	%rd36, %rd34, %rd35;
	shl.b64 	%rd6, %rd36, 2;
	add.s64 	%rd7, %rd26, -228;
	mul.hi.u32 	%r132, %r25, 74051161;
	mul.wide.u32 	%rd37, %r132, 3136;
	cvt.u64.u16 	%rd38, %rs12;
	add.s64 	%rd39, %rd37, %rd38;
	cvt.u64.u32 	%rd40, %r31;
	add.s64 	%rd41, %rd39, %rd40;
	shl.b64 	%rd8, %rd41, 2;
	mul.hi.u32 	%r133, %r39, 74051161;
	mul.wide.u32 	%rd42, %r133, 3136;
	mul.lo.s16 	%rs91, %rs16, 56;
	cvt.u64.u16 	%rd43, %rs91;
	add.s64 	%rd44, %rd42, %rd43;
	cvt.u64.u32 	%rd45, %r43;
	add.s64 	%rd46, %rd44, %rd45;
	shl.b64 	%rd9, %rd46, 2;
	cvt.u32.u16 	%r134, %rs19;
	mul.wide.u32 	%rd47, %r134, 3136;
	mul.lo.s16 	%rs92, %rs21, 56;
	cvt.u64.u16 	%rd48, %rs92;
	add.s64 	%rd49, %rd47, %rd48;
	cvt.u64.u32 	%rd50, %r50;
	add.s64 	%rd51, %rd49, %rd50;
	shl.b64 	%rd10, %rd51, 2;
	mov.f32 	%f432, 0f00000000;
	mov.b32 	%r237, 0;
	mov.b64 	%rd75, 0;
	not.b32 	%r148, %r2;
	and.b32  	%r149, %r148, 3;
	or.b32  	%r150, %r149, %r3;
	prmt.b32 	%r152, %r153, %r154, 0x3340U;
	prmt.b32 	%r175, %r176, %r177, 0x3340U;
	prmt.b32 	%r195, %r196, %r197, 0x3340U;
	prmt.b32 	%r215, %r216, %r217, 0x3340U;
	mov.u64 	%rd76, %rd7;
	mov.f32 	%f433, %f432;
	mov.f32 	%f434, %f432;
	mov.f32 	%f435, %f432;
	mov.f32 	%f436, %f432;
	mov.f32 	%f437, %f432;
	mov.f32 	%f438, %f432;
$L__BB0_1:
	bar.sync 	0;
	mov.f32 	%f439, 0f00000000;
	@%p1 bra 	$L__BB0_3;
	add.s64 	%rd52, %rd76, %rd8;
	ld.global.nc.f32 	%f439, [%rd52];
$L__BB0_3:
	st.shared.f32 	[%r5], %f439;
	mov.f32 	%f440, 0f00000000;
	@%p2 bra 	$L__BB0_5;
	add.s64 	%rd53, %rd76, %rd9;
	ld.global.nc.f32 	%f440, [%rd53];
$L__BB0_5:
	st.shared.f32 	[%r5+4], %f440;
	mov.f32 	%f441, 0f00000000;
	@%p3 bra 	$L__BB0_7;
	add.s64 	%rd54, %rd76, %rd10;
	ld.global.nc.f32 	%f441, [%rd54];
$L__BB0_7:
	st.shared.f32 	[%r5+8], %f441;
	mul.lo.s32 	%r135, %r2, 15;
	add.s32 	%r136, %r135, 3;
	shr.u32 	%r137, %r136, 2;
	mov.u32 	%r138, %tid.x;
	shl.b32 	%r139, %r138, 1;
	mad.lo.s32 	%r140, %r1, 29, %r139;
	add.s32 	%r141, %r137, %r140;
	setp.gt.u32 	%p63, %r141, 231;
	shl.b32 	%r142, %r138, 3;
	add.s32 	%r143, %r135, %r142;
	mad.lo.s32 	%r144, %r1, 116, %r143;
	setp.gt.u32 	%p64, %r144, 924;
	or.pred  	%p65, %p63, %p64;
	setp.gt.u32 	%p66, %r143, 112;
	or.pred  	%p67, %p65, %p66;
	@%p67 bra 	$L__BB0_11;
	add.s16 	%rs93, %rs1, -57;
	and.b16  	%rs94, %rs93, 255;
	setp.lt.u16 	%p68, %rs94, 200;
	setp.eq.s32 	%p69, %r150, 0;
	or.pred  	%p70, %p68, %p69;
	setp.gt.u32 	%p71, %r57, 56;
	or.pred  	%p72, %p70, %p71;
	mov.f32 	%f442, 0f00000000;
	@%p72 bra 	$L__BB0_10;
	and.b16  	%rs95, %rs1, 255;
	mov.b16 	%rs96, 3136;
	mov.b32 	%r151, {%rs96, %rs95};
	cvt.u32.u16 	%r155, %rs2;
	prmt.b32 	%r156, %r155, 56, 0x3340U;
	prmt.b32 	%r157, %r156, %r152, 0x5410U;
	dp2a.lo.u32.u32 	%r158, %r151, %r157, %r57;
	cvt.u64.u32 	%rd55, %r158;
	add.s64 	%rd56, %rd75, %rd55;
	shl.b64 	%rd57, %rd56, 2;
	add.s64 	%rd58, %rd7, %rd57;
	ld.global.nc.f32 	%f442, [%rd58];
$L__BB0_10:
	st.shared.f32 	[%r5+12], %f442;
$L__BB0_11:
	mov.u32 	%r159, %tid.x;
	shl.b32 	%r160, %r159, 1;
	mad.lo.s32 	%r161, %r1, 29, %r160;
	mul.lo.s32 	%r162, %r2, 15;
	shr.u32 	%r163, %r162, 2;
	add.s32 	%r164, %r161, %r163;
	setp.gt.u32 	%p73, %r164, 230;
	shl.b32 	%r165, %r159, 3;
	add.s32 	%r166, %r162, %r165;
	mad.lo.s32 	%r167, %r1, 116, %r166;
	setp.gt.u32 	%p74, %r167, 923;
	or.pred  	%p75, %p73, %p74;
	setp.gt.u32 	%p76, %r166, 111;
	or.pred  	%p77, %p75, %p76;
	@%p77 bra 	$L__BB0_15;
	add.s16 	%rs97, %rs3, -57;
	and.b16  	%rs98, %rs97, 255;
	setp.lt.u16 	%p78, %rs98, 200;
	or.b32  	%r173, %r28, %r3;
	setp.eq.s32 	%p79, %r173, 0;
	or.pred  	%p80, %p78, %p79;
	setp.gt.u32 	%p81, %r31, 56;
	or.pred  	%p82, %p80, %p81;
	mov.f32 	%f443, 0f00000000;
	@%p82 bra 	$L__BB0_14;
	and.b16  	%rs99, %rs3, 255;
	mov.b16 	%rs100, 3136;
	mov.b32 	%r174, {%rs100, %rs99};
	cvt.u32.u16 	%r178, %rs4;
	prmt.b32 	%r179, %r178, 56, 0x3340U;
	prmt.b32 	%r180, %r179, %r175, 0x5410U;
	dp2a.lo.u32.u32 	%r181, %r174, %r180, %r31;
	cvt.u64.u32 	%rd59, %r181;
	add.s64 	%rd60, %rd75, %rd59;
	shl.b64 	%rd61, %rd60, 2;
	add.s64 	%rd62, %rd7, %rd61;
	ld.global.nc.f32 	%f443, [%rd62];
$L__BB0_14:
	st.shared.f32 	[%r5+16], %f443;
$L__BB0_15:
	mul.lo.s32 	%r182, %r2, 15;
	add.s32 	%r183, %r182, 5;
	shr.u32 	%r184, %r183, 2;
	mov.u32 	%r185, %tid.x;
	shl.b32 	%r186, %r185, 1;
	mad.lo.s32 	%r187, %r1, 29, %r186;
	add.s32 	%r188, %r184, %r187;
	setp.gt.u32 	%p83, %r188, 231;
	shl.b32 	%r189, %r185, 3;
	add.s32 	%r190, %r182, %r189;
	mad.lo.s32 	%r191, %r1, 116, %r190;
	setp.gt.u32 	%p84, %r191, 922;
	or.pred  	%p85, %p83, %p84;
	setp.gt.u32 	%p86, %r190, 110;
	or.pred  	%p87, %p85, %p86;
	@%p87 bra 	$L__BB0_19;
	mov.f32 	%f444, 0f00000000;
	@%p4 bra 	$L__BB0_18;
	cvt.u16.u64 	%rs101, %rd1;
	mov.b16 	%rs102, 3136;
	mov.b32 	%r194, {%rs102, %rs101};
	cvt.u32.u16 	%r198, %rs5;
	prmt.b32 	%r199, %r198, 56, 0x3340U;
	prmt.b32 	%r200, %r199, %r195, 0x5410U;
	dp2a.lo.u32.u32 	%r201, %r194, %r200, %r43;
	cvt.u64.u32 	%rd63, %r201;
	add.s64 	%rd64, %rd75, %rd63;
	shl.b64 	%rd65, %rd64, 2;
	add.s64 	%rd66, %rd7, %rd65;
	ld.global.nc.f32 	%f444, [%rd66];
$L__BB0_18:
	st.shared.f32 	[%r5+20], %f444;
$L__BB0_19:
	mul.lo.s32 	%r202, %r2, 15;
	add.s32 	%r203, %r202, 6;
	shr.u32 	%r204, %r203, 2;
	mov.u32 	%r205, %tid.x;
	shl.b32 	%r206, %r205, 1;
	mad.lo.s32 	%r207, %r1, 29, %r206;
	add.s32 	%r208, %r204, %r207;
	setp.gt.u32 	%p88, %r208, 231;
	shl.b32 	%r209, %r205, 3;
	add.s32 	%r210, %r202, %r209;
	mad.lo.s32 	%r211, %r1, 116, %r210;
	setp.gt.u32 	%p89, %r211, 921;
	or.pred  	%p90, %p88, %p89;
	setp.gt.u32 	%p91, %r210, 109;
	or.pred  	%p92, %p90, %p91;
	@%p92 bra 	$L__BB0_23;
	mov.f32 	%f445, 0f00000000;
	@%p5 bra 	$L__BB0_22;
	cvt.u16.u64 	%rs103, %rd2;
	mov.b16 	%rs104, 3136;
	mov.b32 	%r214, {%rs104, %rs103};
	cvt.u32.u16 	%r218, %rs6;
	prmt.b32 	%r219, %r218, 56, 0x3340U;
	prmt.b32 	%r220, %r219, %r215, 0x5410U;
	dp2a.lo.u32.u32 	%r221, %r214, %r220, %r50;
	cvt.u64.u32 	%rd67, %r221;
	add.s64 	%rd68, %rd75, %rd67;
	shl.b64 	%rd69, %rd68, 2;
	add.s64 	%rd70, %rd7, %rd69;
	ld.global.nc.f32 	%f445, [%rd70];
$L__BB0_22:
	st.shared.f32 	[%r5+24], %f445;
$L__BB0_23:
	mul.lo.s32 	%r222, %r2, 15;
	add.s32 	%r223, %r222, 7;
	shr.u32 	%r224, %r223, 2;
	mov.u32 	%r225, %tid.x;
	shl.b32 	%r226, %r225, 1;
	mad.lo.s32 	%r227, %r1, 29, %r226;
	add.s32 	%r228, %r224, %r227;
	setp.gt.u32 	%p93, %r228, 231;
	shl.b32 	%r229, %r225, 3;
	add.s32 	%r230, %r222, %r229;
	mad.lo.s32 	%r231, %r1, 116, %r230;
	setp.gt.u32 	%p94, %r231, 920;
	or.pred  	%p95, %p93, %p94;
	setp.ne.s32 	%p96, %r225, 0;
	setp.gt.u32 	%p97, %r230, 108;
	or.pred  	%p98, %p96, %p97;
	or.pred  	%p100, %p95, %p98;
	@%p100 bra 	$L__BB0_27;
	mov.f32 	%f446, 0f00000000;
	@%p6 bra 	$L__BB0_26;
	add.s64 	%rd71, %rd76, %rd6;
	ld.global.nc.f32 	%f446, [%rd71];
$L__BB0_26:
	st.shared.f32 	[%r9+28], %f446;
$L__BB0_27:
	@%p7 bra 	$L__BB0_29;
	ld.global.nc.f32 	%f40, [%rd79];
	st.shared.f32 	[%r12], %f40;
$L__BB0_29:
	@%p8 bra 	$L__BB0_31;
	ld.global.nc.f32 	%f41, [%rd78];
	st.shared.f32 	[%r12+4], %f41;
$L__BB0_31:
	@%p9 bra 	$L__BB0_33;
	ld.global.nc.f32 	%f42, [%rd77];
	st.shared.f32 	[%r13+8], %f42;
$L__BB0_33:
	bar.sync 	0;
	ld.shared.f32 	%f43, [%r14];
	ld.shared.f32 	%f44, [%r14+4];
	ld.shared.f32 	%f45, [%r14+8];
	ld.shared.f32 	%f46, [%r14+16];
	ld.shared.f32 	%f47, [%r14+20];
	ld.shared.f32 	%f48, [%r14+24];
	ld.shared.f32 	%f49, [%r14+32];
	ld.shared.f32 	%f50, [%r14+36];
	ld.shared.f32 	%f51, [%r14+40];
	ld.shared.f32 	%f52, [%r14+48];
	ld.shared.f32 	%f53, [%r14+52];
	ld.shared.f32 	%f54, [%r14+56];
	ld.shared.f32 	%f55, [%r14+64];
	ld.shared.f32 	%f56, [%r14+68];
	ld.shared.f32 	%f57, [%r14+72];
	ld.shared.f32 	%f58, [%r14+80];
	ld.shared.f32 	%f59, [%r14+84];
	ld.shared.f32 	%f60, [%r14+88];
	ld.shared.f32 	%f61, [%r14+96];
	ld.shared.f32 	%f62, [%r14+100];
	ld.shared.f32 	%f63, [%r14+104];
	ld.shared.f32 	%f64, [%r14+112];
	ld.shared.f32 	%f65, [%r14+116];
	ld.shared.f32 	%f66, [%r14+120];
	ld.shared.f32 	%f67, [%r14+128];
	ld.shared.f32 	%f68, [%r14+132];
	ld.shared.f32 	%f69, [%r14+136];
	ld.shared.f32 	%f70, [%r14+928];
	ld.shared.f32 	%f71, [%r14+932];
	ld.shared.f32 	%f72, [%r14+936];
	ld.shared.f32 	%f73, [%r14+944];
	ld.shared.f32 	%f74, [%r14+948];
	ld.shared.f32 	%f75, [%r14+952];
	ld.shared.f32 	%f76, [%r14+960];
	ld.shared.f32 	%f77, [%r14+964];
	ld.shared.f32 	%f78, [%r14+968];
	ld.shared.f32 	%f79, [%r14+976];
	ld.shared.f32 	%f80, [%r14+980];
	ld.shared.f32 	%f81, [%r14+984];
	ld.shared.f32 	%f82, [%r14+992];
	ld.shared.f32 	%f83, [%r14+996];
	ld.shared.f32 	%f84, [%r14+1000];
	ld.shared.f32 	%f85, [%r14+1008];
	ld.shared.f32 	%f86, [%r14+1012];
	ld.shared.f32 	%f87, [%r14+1016];
	ld.shared.f32 	%f88, [%r14+1024];
	ld.shared.f32 	%f89, [%r14+1028];
	ld.shared.f32 	%f90, [%r14+1032];
	ld.shared.f32 	%f91, [%r14+1040];
	ld.shared.f32 	%f92, [%r14+1044];
	ld.shared.f32 	%f93, [%r14+1048];
	ld.shared.f32 	%f94, [%r14+1056];
	ld.shared.f32 	%f95, [%r14+1060];
	ld.shared.f32 	%f96, [%r14+1064];
	ld.shared.f32 	%f97, [%r15];
	ld.shared.f32 	%f98, [%r15+4];
	ld.shared.f32 	%f99, [%r15+8];
	ld.shared.f32 	%f100, [%r15+12];
	ld.shared.f32 	%f101, [%r15+16];
	ld.shared.f32 	%f102, [%r15+20];
	ld.shared.f32 	%f103, [%r15+24];
	ld.shared.f32 	%f104, [%r15+28];
	ld.shared.f32 	%f105, [%r15+32];
	ld.shared.f32 	%f106, [%r15+36];
	ld.shared.f32 	%f107, [%r15+40];
	ld.shared.f32 	%f108, [%r15+44];
	ld.shared.f32 	%f109, [%r15+48];
	ld.shared.f32 	%f110, [%r15+52];
	ld.shared.f32 	%f111, [%r15+56];
	ld.shared.f32 	%f112, [%r15+60];
	ld.shared.f32 	%f113, [%r15+64];
	ld.shared.f32 	%f114, [%r15+68];
	fma.rn.f32 	%f115, %f43, %f97, %f438;
	fma.rn.f32 	%f116, %f46, %f97, %f437;
	fma.rn.f32 	%f117, %f49, %f97, %f436;
	fma.rn.f32 	%f118, %f52, %f97, %f435;
	fma.rn.f32 	%f119, %f55, %f97, %f434;
	fma.rn.f32 	%f120, %f58, %f97, %f433;
	fma.rn.f32 	%f121, %f61, %f97, %f432;
	fma.rn.f32 	%f122, %f44, %f98, %f115;
	fma.rn.f32 	%f123, %f47, %f98, %f116;
	fma.rn.f32 	%f124, %f50, %f98, %f117;
	fma.rn.f32 	%f125, %f53, %f98, %f118;
	fma.rn.f32 	%f126, %f56, %f98, %f119;
	fma.rn.f32 	%f127, %f59, %f98, %f120;
	fma.rn.f32 	%f128, %f62, %f98, %f121;
	fma.rn.f32 	%f129, %f45, %f99, %f122;
	fma.rn.f32 	%f130, %f48, %f99, %f123;
	fma.rn.f32 	%f131, %f51, %f99, %f124;
	fma.rn.f32 	%f132, %f54, %f99, %f125;
	fma.rn.f32 	%f133, %f57, %f99, %f126;
	fma.rn.f32 	%f134, %f60, %f99, %f127;
	fma.rn.f32 	%f135, %f63, %f99, %f128;
	fma.rn.f32 	%f136, %f46, %f100, %f129;
	fma.rn.f32 	%f137, %f49, %f100, %f130;
	fma.rn.f32 	%f138, %f52, %f100, %f131;
	fma.rn.f32 	%f139, %f55, %f100, %f132;
	fma.rn.f32 	%f140, %f58, %f100, %f133;
	fma.rn.f32 	%f141, %f61, %f100, %f134;
	fma.rn.f32 	%f142, %f64, %f100, %f135;
	fma.rn.f32 	%f143, %f47, %f101, %f136;
	fma.rn.f32 	%f144, %f50, %f101, %f137;
	fma.rn.f32 	%f145, %f53, %f101, %f138;
	fma.rn.f32 	%f146, %f56, %f101, %f139;
	fma.rn.f32 	%f147, %f59, %f101, %f140;
	fma.rn.f32 	%f148, %f62, %f101, %f141;
	fma.rn.f32 	%f149, %f65, %f101, %f142;
	fma.rn.f32 	%f150, %f48, %f102, %f143;
	fma.rn.f32 	%f151, %f51, %f102, %f144;
	fma.rn.f32 	%f152, %f54, %f102, %f145;
	fma.rn.f32 	%f153, %f57, %f102, %f146;
	fma.rn.f32 	%f154, %f60, %f102, %f147;
	fma.rn.f32 	%f155, %f63, %f102, %f148;
	fma.rn.f32 	%f156, %f66, %f102, %f149;
	fma.rn.f32 	%f157, %f49, %f103, %f150;
	fma.rn.f32 	%f158, %f52, %f103, %f151;
	fma.rn.f32 	%f159, %f55, %f103, %f152;
	fma.rn.f32 	%f160, %f58, %f103, %f153;
	fma.rn.f32 	%f161, %f61, %f103, %f154;
	fma.rn.f32 	%f162, %f64, %f103, %f155;
	fma.rn.f32 	%f163, %f67, %f103, %f156;
	fma.rn.f32 	%f164, %f50, %f104, %f157;
	fma.rn.f32 	%f165, %f53, %f104, %f158;
	fma.rn.f32 	%f166, %f56, %f104, %f159;
	fma.rn.f32 	%f167, %f59, %f104, %f160;
	fma.rn.f32 	%f168, %f62, %f104, %f161;
	fma.rn.f32 	%f169, %f65, %f104, %f162;
	fma.rn.f32 	%f170, %f68, %f104, %f163;
	fma.rn.f32 	%f171, %f51, %f105, %f164;
	fma.rn.f32 	%f172, %f54, %f105, %f165;
	fma.rn.f32 	%f173, %f57, %f105, %f166;
	fma.rn.f32 	%f174, %f60, %f105, %f167;
	fma.rn.f32 	%f175, %f63, %f105, %f168;
	fma.rn.f32 	%f176, %f66, %f105, %f169;
	fma.rn.f32 	%f177, %f69, %f105, %f170;
	fma.rn.f32 	%f178, %f70, %f106, %f171;
	fma.rn.f32 	%f179, %f73, %f106, %f172;
	fma.rn.f32 	%f180, %f76, %f106, %f173;
	fma.rn.f32 	%f181, %f79, %f106, %f174;
	fma.rn.f32 	%f182, %f82, %f106, %f175;
	fma.rn.f32 	%f183, %f85, %f106, %f176;
	fma.rn.f32 	%f184, %f88, %f106, %f177;
	fma.rn.f32 	%f185, %f71, %f107, %f178;
	fma.rn.f32 	%f186, %f74, %f107, %f179;
	fma.rn.f32 	%f187, %f77, %f107, %f180;
	fma.rn.f32 	%f188, %f80, %f107, %f181;
	fma.rn.f32 	%f189, %f83, %f107, %f182;
	fma.rn.f32 	%f190, %f86, %f107, %f183;
	fma.rn.f32 	%f191, %f89, %f107, %f184;
	fma.rn.f32 	%f192, %f72, %f108, %f185;
	fma.rn.f32 	%f193, %f75, %f108, %f186;
	fma.rn.f32 	%f194, %f78, %f108, %f187;
	fma.rn.f32 	%f195, %f81, %f108, %f188;
	fma.rn.f32 	%f196, %f84, %f108, %f189;
	fma.rn.f32 	%f197, %f87, %f108, %f190;
	fma.rn.f32 	%f198, %f90, %f108, %f191;
	fma.rn.f32 	%f199, %f73, %f109, %f192;
	fma.rn.f32 	%f200, %f76, %f109, %f193;
	fma.rn.f32 	%f201, %f79, %f109, %f194;
	fma.rn.f32 	%f202, %f82, %f109, %f195;
	fma.rn.f32 	%f203, %f85, %f109, %f196;
	fma.rn.f32 	%f204, %f88, %f109, %f197;
	fma.rn.f32 	%f205, %f91, %f109, %f198;
	fma.rn.f32 	%f206, %f74, %f110, %f199;
	fma.rn.f32 	%f207, %f77, %f110, %f200;
	fma.rn.f32 	%f208, %f80, %f110, %f201;
	fma.rn.f32 	%f209, %f83, %f110, %f202;
	fma.rn.f32 	%f210, %f86, %f110, %f203;
	fma.rn.f32 	%f211, %f89, %f110, %f204;
	fma.rn.f32 	%f212, %f92, %f110, %f205;
	fma.rn.f32 	%f213, %f75, %f111, %f206;
	fma.rn.f32 	%f214, %f78, %f111, %f207;
	fma.rn.f32 	%f215, %f81, %f111, %f208;
	fma.rn.f32 	%f216, %f84, %f111, %f209;
	fma.rn.f32 	%f217, %f87, %f111, %f210;
	fma.rn.f32 	%f218, %f90, %f111, %f211;
	fma.rn.f32 	%f219, %f93, %f111, %f212;
	fma.rn.f32 	%f220, %f76, %f112, %f213;
	fma.rn.f32 	%f221, %f79, %f112, %f214;
	fma.rn.f32 	%f222, %f82, %f112, %f215;
	fma.rn.f32 	%f223, %f85, %f112, %f216;
	fma.rn.f32 	%f224, %f88, %f112, %f217;
	fma.rn.f32 	%f225, %f91, %f112, %f218;
	fma.rn.f32 	%f226, %f94, %f112, %f219;
	fma.rn.f32 	%f227, %f77, %f113, %f220;
	fma.rn.f32 	%f228, %f80, %f113, %f221;
	fma.rn.f32 	%f229, %f83, %f113, %f222;
	fma.rn.f32 	%f230, %f86, %f113, %f223;
	fma.rn.f32 	%f231, %f89, %f113, %f224;
	fma.rn.f32 	%f232, %f92, %f113, %f225;
	fma.rn.f32 	%f233, %f95, %f113, %f226;
	fma.rn.f32 	%f234, %f78, %f114, %f227;
	fma.rn.f32 	%f235, %f81, %f114, %f228;
	fma.rn.f32 	%f236, %f84, %f114, %f229;
	fma.rn.f32 	%f237, %f87, %f114, %f230;
	fma.rn.f32 	%f238, %f90, %f114, %f231;
	fma.rn.f32 	%f239, %f93, %f114, %f232;
	fma.rn.f32 	%f240, %f96, %f114, %f233;
	ld.shared.f32 	%f241, [%r14+1856];
	ld.shared.f32 	%f242, [%r14+1860];
	ld.shared.f32 	%f243, [%r14+1864];
	ld.shared.f32 	%f244, [%r14+1872];
	ld.shared.f32 	%f245, [%r14+1876];
	ld.shared.f32 	%f246, [%r14+1880];
	ld.shared.f32 	%f247, [%r14+1888];
	ld.shared.f32 	%f248, [%r14+1892];
	ld.shared.f32 	%f249, [%r14+1896];
	ld.shared.f32 	%f250, [%r14+1904];
	ld.shared.f32 	%f251, [%r14+1908];
	ld.shared.f32 	%f252, [%r14+1912];
	ld.shared.f32 	%f253, [%r14+1920];
	ld.shared.f32 	%f254, [%r14+1924];
	ld.shared.f32 	%f255, [%r14+1928];
	ld.shared.f32 	%f256, [%r14+1936];
	ld.shared.f32 	%f257, [%r14+1940];
	ld.shared.f32 	%f258, [%r14+1944];
	ld.shared.f32 	%f259, [%r14+1952];
	ld.shared.f32 	%f260, [%r14+1956];
	ld.shared.f32 	%f261, [%r14+1960];
	ld.shared.f32 	%f262, [%r14+1968];
	ld.shared.f32 	%f263, [%r14+1972];
	ld.shared.f32 	%f264, [%r14+1976];
	ld.shared.f32 	%f265, [%r14+1984];
	ld.shared.f32 	%f266, [%r14+1988];
	ld.shared.f32 	%f267, [%r14+1992];
	ld.shared.f32 	%f268, [%r14+2784];
	ld.shared.f32 	%f269, [%r14+2788];
	ld.shared.f32 	%f270, [%r14+2792];
	ld.shared.f32 	%f271, [%r14+2800];
	ld.shared.f32 	%f272, [%r14+2804];
	ld.shared.f32 	%f273, [%r14+2808];
	ld.shared.f32 	%f274, [%r14+2816];
	ld.shared.f32 	%f275, [%r14+2820];
	ld.shared.f32 	%f276, [%r14+2824];
	ld.shared.f32 	%f277, [%r14+2832];
	ld.shared.f32 	%f278, [%r14+2836];
	ld.shared.f32 	%f279, [%r14+2840];
	ld.shared.f32 	%f280, [%r14+2848];
	ld.shared.f32 	%f281, [%r14+2852];
	ld.shared.f32 	%f282, [%r14+2856];
	ld.shared.f32 	%f283, [%r14+2864];
	ld.shared.f32 	%f284, [%r14+2868];
	ld.shared.f32 	%f285, [%r14+2872];
	ld.shared.f32 	%f286, [%r14+2880];
	ld.shared.f32 	%f287, [%r14+2884];
	ld.shared.f32 	%f288, [%r14+2888];
	ld.shared.f32 	%f289, [%r14+2896];
	ld.shared.f32 	%f290, [%r14+2900];
	ld.shared.f32 	%f291, [%r14+2904];
	ld.shared.f32 	%f292, [%r14+2912];
	ld.shared.f32 	%f293, [%r14+2916];
	ld.shared.f32 	%f294, [%r14+2920];
	ld.shared.f32 	%f295, [%r15+72];
	ld.shared.f32 	%f296, [%r15+76];
	ld.shared.f32 	%f297, [%r15+80];
	ld.shared.f32 	%f298, [%r15+84];
	ld.shared.f32 	%f299, [%r15+88];
	ld.shared.f32 	%f300, [%r15+92];
	ld.shared.f32 	%f301, [%r15+96];
	ld.shared.f32 	%f302, [%r15+100];
	ld.shared.f32 	%f303, [%r15+104];
	ld.shared.f32 	%f304, [%r15+108];
	ld.shared.f32 	%f305, [%r15+112];
	ld.shared.f32 	%f306, [%r15+116];
	ld.shared.f32 	%f307, [%r15+120];
	ld.shared.f32 	%f308, [%r15+124];
	ld.shared.f32 	%f309, [%r15+128];
	ld.shared.f32 	%f310, [%r15+132];
	ld.shared.f32 	%f311, [%r15+136];
	ld.shared.f32 	%f312, [%r15+140];
	fma.rn.f32 	%f313, %f241, %f295, %f234;
	fma.rn.f32 	%f314, %f244, %f295, %f235;
	fma.rn.f32 	%f315, %f247, %f295, %f236;
	fma.rn.f32 	%f316, %f250, %f295, %f237;
	fma.rn.f32 	%f317, %f253, %f295, %f238;
	fma.rn.f32 	%f318, %f256, %f295, %f239;
	fma.rn.f32 	%f319, %f259, %f295, %f240;
	fma.rn.f32 	%f320, %f242, %f296, %f313;
	fma.rn.f32 	%f321, %f245, %f296, %f314;
	fma.rn.f32 	%f322, %f248, %f296, %f315;
	fma.rn.f32 	%f323, %f251, %f296, %f316;
	fma.rn.f32 	%f324, %f254, %f296, %f317;
	fma.rn.f32 	%f325, %f257, %f296, %f318;
	fma.rn.f32 	%f326, %f260, %f296, %f319;
	fma.rn.f32 	%f327, %f243, %f297, %f320;
	fma.rn.f32 	%f328, %f246, %f297, %f321;
	fma.rn.f32 	%f329, %f249, %f297, %f322;
	fma.rn.f32 	%f330, %f252, %f297, %f323;
	fma.rn.f32 	%f331, %f255, %f297, %f324;
	fma.rn.f32 	%f332, %f258, %f297, %f325;
	fma.rn.f32 	%f333, %f261, %f297, %f326;
	fma.rn.f32 	%f334, %f244, %f298, %f327;
	fma.rn.f32 	%f335, %f247, %f298, %f328;
	fma.rn.f32 	%f336, %f250, %f298, %f329;
	fma.rn.f32 	%f337, %f253, %f298, %f330;
	fma.rn.f32 	%f338, %f256, %f298, %f331;
	fma.rn.f32 	%f339, %f259, %f298, %f332;
	fma.rn.f32 	%f340, %f262, %f298, %f333;
	fma.rn.f32 	%f341, %f245, %f299, %f334;
	fma.rn.f32 	%f342, %f248, %f299, %f335;
	fma.rn.f32 	%f343, %f251, %f299, %f336;
	fma.rn.f32 	%f344, %f254, %f299, %f337;
	fma.rn.f32 	%f345, %f257, %f299, %f338;
	fma.rn.f32 	%f346, %f260, %f299, %f339;
	fma.rn.f32 	%f347, %f263, %f299, %f340;
	fma.rn.f32 	%f348, %f246, %f300, %f341;
	fma.rn.f32 	%f349, %f249, %f300, %f342;
	fma.rn.f32 	%f350, %f252, %f300, %f343;
	fma.rn.f32 	%f351, %f255, %f300, %f344;
	fma.rn.f32 	%f352, %f258, %f300, %f345;
	fma.rn.f32 	%f353, %f261, %f300, %f346;
	fma.rn.f32 	%f354, %f264, %f300, %f347;
	fma.rn.f32 	%f355, %f247, %f301, %f348;
	fma.rn.f32 	%f356, %f250, %f301, %f349;
	fma.rn.f32 	%f357, %f253, %f301, %f350;
	fma.rn.f32 	%f358, %f256, %f301, %f351;
	fma.rn.f32 	%f359, %f259, %f301, %f352;
	fma.rn.f32 	%f360, %f262, %f301, %f353;
	fma.rn.f32 	%f361, %f265, %f301, %f354;
	fma.rn.f32 	%f362, %f248, %f302, %f355;
	fma.rn.f32 	%f363, %f251, %f302, %f356;
	fma.rn.f32 	%f364, %f254, %f302, %f357;
	fma.rn.f32 	%f365, %f257, %f302, %f358;
	fma.rn.f32 	%f366, %f260, %f302, %f359;
	fma.rn.f32 	%f367, %f263, %f302, %f360;
	fma.rn.f32 	%f368, %f266, %f302, %f361;
	fma.rn.f32 	%f369, %f249, %f303, %f362;
	fma.rn.f32 	%f370, %f252, %f303, %f363;
	fma.rn.f32 	%f371, %f255, %f303, %f364;
	fma.rn.f32 	%f372, %f258, %f303, %f365;
	fma.rn.f32 	%f373, %f261, %f303, %f366;
	fma.rn.f32 	%f374, %f264, %f303, %f367;
	fma.rn.f32 	%f375, %f267, %f303, %f368;
	fma.rn.f32 	%f376, %f268, %f304, %f369;
	fma.rn.f32 	%f377, %f271, %f304, %f370;
	fma.rn.f32 	%f378, %f274, %f304, %f371;
	fma.rn.f32 	%f379, %f277, %f304, %f372;
	fma.rn.f32 	%f380, %f280, %f304, %f373;
	fma.rn.f32 	%f381, %f283, %f304, %f374;
	fma.rn.f32 	%f382, %f286, %f304, %f375;
	fma.rn.f32 	%f383, %f269, %f305, %f376;
	fma.rn.f32 	%f384, %f272, %f305, %f377;
	fma.rn.f32 	%f385, %f275, %f305, %f378;
	fma.rn.f32 	%f386, %f278, %f305, %f379;
	fma.rn.f32 	%f387, %f281, %f305, %f380;
	fma.rn.f32 	%f388, %f284, %f305, %f381;
	fma.rn.f32 	%f389, %f287, %f305, %f382;
	fma.rn.f32 	%f390, %f270, %f306, %f383;
	fma.rn.f32 	%f391, %f273, %f306, %f384;
	fma.rn.f32 	%f392, %f276, %f306, %f385;
	fma.rn.f32 	%f393, %f279, %f306, %f386;
	fma.rn.f32 	%f394, %f282, %f306, %f387;
	fma.rn.f32 	%f395, %f285, %f306, %f388;
	fma.rn.f32 	%f396, %f288, %f306, %f389;
	fma.rn.f32 	%f397, %f271, %f307, %f390;
	fma.rn.f32 	%f398, %f274, %f307, %f391;
	fma.rn.f32 	%f399, %f277, %f307, %f392;
	fma.rn.f32 	%f400, %f280, %f307, %f393;
	fma.rn.f32 	%f401, %f283, %f307, %f394;
	fma.rn.f32 	%f402, %f286, %f307, %f395;
	fma.rn.f32 	%f403, %f289, %f307, %f396;
	fma.rn.f32 	%f404, %f272, %f308, %f397;
	fma.rn.f32 	%f405, %f275, %f308, %f398;
	fma.rn.f32 	%f406, %f278, %f308, %f399;
	fma.rn.f32 	%f407, %f281, %f308, %f400;
	fma.rn.f32 	%f408, %f284, %f308, %f401;
	fma.rn.f32 	%f409, %f287, %f308, %f402;
	fma.rn.f32 	%f410, %f290, %f308, %f403;
	fma.rn.f32 	%f411, %f273, %f309, %f404;
	fma.rn.f32 	%f412, %f276, %f309, %f405;
	fma.rn.f32 	%f413, %f279, %f309, %f406;
	fma.rn.f32 	%f414, %f282, %f309, %f407;
	fma.rn.f32 	%f415, %f285, %f309, %f408;
	fma.rn.f32 	%f416, %f288, %f309, %f409;
	fma.rn.f32 	%f417, %f291, %f309, %f410;
	fma.rn.f32 	%f418, %f274, %f310, %f411;
	fma.rn.f32 	%f419, %f277, %f310, %f412;
	fma.rn.f32 	%f420, %f280, %f310, %f413;
	fma.rn.f32 	%f421, %f283, %f310, %f414;
	fma.rn.f32 	%f422, %f286, %f310, %f415;
	fma.rn.f32 	%f423, %f289, %f310, %f416;
	fma.rn.f32 	%f424, %f292, %f310, %f417;
	fma.rn.f32 	%f425, %f275, %f311, %f418;
	fma.rn.f32 	%f426, %f278, %f311, %f419;
	fma.rn.f32 	%f427, %f281, %f311, %f420;
	fma.rn.f32 	%f428, %f284, %f311, %f421;
	fma.rn.f32 	%f429, %f287, %f311, %f422;
	fma.rn.f32 	%f430, %f290, %f311, %f423;
	fma.rn.f32 	%f431, %f293, %f311, %f424;
	fma.rn.f32 	%f438, %f276, %f312, %f425;
	fma.rn.f32 	%f437, %f279, %f312, %f426;
	fma.rn.f32 	%f436, %f282, %f312, %f427;
	fma.rn.f32 	%f435, %f285, %f312, %f428;
	fma.rn.f32 	%f434, %f288, %f312, %f429;
	fma.rn.f32 	%f433, %f291, %f312, %f430;
	fma.rn.f32 	%f432, %f294, %f312, %f431;
	add.s32 	%r237, %r237, 1;
	add.s64 	%rd79, %rd79, 144;
	add.s64 	%rd78, %rd78, 144;
	add.s64 	%rd77, %rd77, 144;
	add.s64 	%rd76, %rd76, 50176;
	add.s64 	%rd75, %rd75, 12544;
	setp.ne.s32 	%p101, %r237, 16;
	@%p101 bra 	$L__BB0_1;
	cvta.to.global.u64 	%rd72, %rd21;
	mad.lo.s32 	%r233, %r1, 3124, %r10;
	mad.lo.s32 	%r234, %r11, 25088, %r233;
	mad.lo.s32 	%r235, %r2, 392, %r234;
	add.s32 	%r236, %r235, %r3;
	mul.wide.u32 	%rd73, %r236, 4;
	add.s64 	%rd74, %rd72, %rd73;
	st.global.f32 	[%rd74], %f438;
	st.global.f32 	[%rd74+224], %f437;
	st.global.f32 	[%rd74+448], %f436;
	st.global.f32 	[%rd74+672], %f435;
	st.global.f32 	[%rd74+896], %f434;
	st.global.f32 	[%rd74+1120], %f433;
	st.global.f32 	[%rd74+1344], %f432;
	ret;

}


// ===== COMPILED SASS (sm_100) =====

	.target	sm_100

	.elftype	@"ET_EXEC"


//--------------------- .note.nv.tkinfo           --------------------------
	.section	.note.nv.tkinfo,"",@"SHT_NOTE"
	.sectionflags	@"SHF_NOTE_NV_TKINFO"
	.tkinfo
        /*0018*/ 	.word	0x00000002
        /*0030*/ 	.string	""
        /*0030*/ 	.string	"ptxas"
        /*0030*/ 	.string	"Cuda compilation tools, release 13.0, V13.0.88"
        /*0030*/ 	.string	"Build cuda_13.0.r13.0/compiler.36424714_0"
        /*0030*/ 	.string	"-arch sm_100 -m 64 "



//--------------------- .note.nv.cuinfo           --------------------------
	.section	.note.nv.cuinfo,"",@"SHT_NOTE"
	.sectionflags	@"SHF_NOTE_NV_CUINFO"
        /*0018*/ 	.short	0x0002
        /*001a*/ 	.short	0x0064
        /*001c*/ 	.short	0x0082
	.zero		2


//--------------------- .nv.info                  --------------------------
	.section	.nv.info,"",@"SHT_CUDA_INFO"
	.align	4


	//----- nvinfo : EIATTR_REGCOUNT
	.align		4
        /*0000*/ 	.byte	0x04, 0x2f
        /*0002*/ 	.short	(.L_1 - .L_0)
	.align		4
.L_0:
        /*0004*/ 	.word	index@(default_function_kernel0)
        /*0008*/ 	.word	0x00000040


	//----- nvinfo : EIATTR_FRAME_SIZE
	.align		4
.L_1:
        /*000c*/ 	.byte	0x04, 0x11
        /*000e*/ 	.short	(.L_3 - .L_2)
	.align		4
.L_2:
        /*0010*/ 	.word	index@(default_function_kernel0)
        /*0014*/ 	.word	0x00000000


	//----- nvinfo : EIATTR_MIN_STACK_SIZE
	.align		4
.L_3:
        /*0018*/ 	.byte	0x04, 0x12
        /*001a*/ 	.short	(.L_5 - .L_4)
	.align		4
.L_4:
        /*001c*/ 	.word	index@(default_function_kernel0)
        /*0020*/ 	.word	0x00000000
.L_5:


//--------------------- .nv.compat                --------------------------
	.section	.nv.compat,"",@"SHT_CUDA_COMPAT_INFO"
	.align	4
        /*0000*/ 	.byte	0x02, 0x09, 0x00, 0x00, 0x02, 0x02, 0x01, 0x00, 0x02, 0x05, 0x05, 0x00, 0x03, 0x07, 0x01, 0x01
        /*0010*/ 	.byte	0x02, 0x03, 0x00, 0x00, 0x02, 0x06, 0x01, 0x00, 0x04, 0x0b, 0x08, 0x00, 0x09, 0x00, 0x00, 0x00
        /*0020*/ 	.byte	0x00, 0x00, 0x00, 0x00


//--------------------- .nv.info.default_function_kernel0 --------------------------
	.section	.nv.info.default_function_kernel0,"",@"SHT_CUDA_INFO"
	.sectionflags	@""
	.align	4


	//----- nvinfo : EIATTR_CUDA_API_VERSION
	.align		4
        /*0000*/ 	.byte	0x04, 0x37
        /*0002*/ 	.short	(.L_7 - .L_6)
.L_6:
        /*0004*/ 	.word	0x00000082


	//----- nvinfo : EIATTR_KPARAM_INFO
	.align		4
.L_7:
        /*0008*/ 	.byte	0x04, 0x17
        /*000a*/ 	.short	(.L_9 - .L_8)
.L_8:
        /*000c*/ 	.word	0x00000000
        /*0010*/ 	.short	0x0002
        /*0012*/ 	.short	0x0010
        /*0014*/ 	.byte	0x00, 0xf5, 0x21, 0x00


	//----- nvinfo : EIATTR_KPARAM_INFO
	.align		4
.L_9:
        /*0018*/ 	.byte	0x04, 0x17
        /*001a*/ 	.short	(.L_11 - .L_10)
.L_10:
        /*001c*/ 	.word	0x00000000
        /*0020*/ 	.short	0x0001
        /*0022*/ 	.short	0x0008
        /*0024*/ 	.byte	0x00, 0xf5, 0x21, 0x00


	//----- nvinfo : EIATTR_KPARAM_INFO
	.align		4
.L_11:
        /*0028*/ 	.byte	0x04, 0x17
        /*002a*/ 	.short	(.L_13 - .L_12)
.L_12:
        /*002c*/ 	.word	0x00000000
        /*0030*/ 	.short	0x0000
        /*0032*/ 	.short	0x0000
        /*0034*/ 	.byte	0x00, 0xf5, 0x21, 0x00


	//----- nvinfo : EIATTR_SPARSE_MMA_MASK
	.align		4
.L_13:
        /*0038*/ 	.byte	0x03, 0x50
        /*003a*/ 	.short	0x0000


	//----- nvinfo : EIATTR_MAXREG_COUNT
	.align		4
        /*003c*/ 	.byte	0x03, 0x1b
        /*003e*/ 	.short	0x00ff


	//----- nvinfo : EIATTR_NUM_BARRIERS
	.align		4
        /*0040*/ 	.byte	0x02, 0x4c
        /*0042*/ 	.byte	0x01
	.zero		1


	//----- nvinfo : EIATTR_MERCURY_ISA_VERSION
	.align		4
        /*0044*/ 	.byte	0x03, 0x5f
        /*0046*/ 	.short	0x0101


	//----- nvinfo : EIATTR_VRC_CTA_INIT_COUNT
	.align		4
        /*0048*/ 	.byte	0x02, 0x4a
	.zero		1
	.zero		1


	//----- nvinfo : EIATTR_EXIT_INSTR_OFFSETS
	.align		4
        /*004c*/ 	.byte	0x04, 0x1c
        /*004e*/ 	.short	(.L_15 - .L_14)


	//   ....[0]....
.L_14:
        /*0050*/ 	.word	0x000038e0


	//----- nvinfo : EIATTR_CRS_STACK_SIZE
	.align		4
.L_15:
        /*0054*/ 	.byte	0x04, 0x1e
        /*0056*/ 	.short	(.L_17 - .L_16)
.L_16:
        /*0058*/ 	.word	0x00000000


	//----- nvinfo : EIATTR_CBANK_PARAM_SIZE
	.align		4
.L_17:
        /*005c*/ 	.byte	0x03, 0x19
        /*005e*/ 	.short	0x0018


	//----- nvinfo : EIATTR_PARAM_CBANK
	.align		4
        /*0060*/ 	.byte	0x04, 0x0a
        /*0062*/ 	.short	(.L_19 - .L_18)
	.align		4
.L_18:
        /*0064*/ 	.word	index@(.nv.constant0.default_function_kernel0)
        /*0068*/ 	.short	0x0380
        /*006a*/ 	.short	0x0018


	//----- nvinfo : EIATTR_SW_WAR
	.align		4
.L_19:
        /*006c*/ 	.byte	0x04, 0x36
        /*006e*/ 	.short	(.L_21 - .L_20)
.L_20:
        /*0070*/ 	.word	0x00000008
.L_21:


//--------------------- .nv.callgraph             --------------------------
	.section	.nv.callgraph,"",@"SHT_CUDA_CALLGRAPH"
	.align	4
	.sectionentsize	8
	.align		4
        /*0000*/ 	.word	0x00000000
	.align		4
        /*0004*/ 	.word	0xffffffff
	.align		4
        /*0008*/ 	.word	0x00000000
	.align		4
        /*000c*/ 	.word	0xfffffffe
	.align		4
        /*0010*/ 	.word	0x00000000
	.align		4
        /*0014*/ 	.word	0xfffffffd
	.align		4
        /*0018*/ 	.word	0x00000000
	.align		4
        /*001c*/ 	.word	0xfffffffc


//--------------------- .text.default_function_kernel0 --------------------------
	.section	.text.default_function_kernel0,"ax",@progbits
	.align	128
        .global         default_function_kernel0
        .type           default_function_kernel0,@function
        .size           default_function_kernel0,(.L_x_22 - default_function_kernel0)
        .other          default_function_kernel0,@"STO_CUDA_ENTRY STV_DEFAULT"
default_function_kernel0:
.text.default_function_kernel0:
[----:B------:R-:W-:Y:S01]  /*0000*/  LDC R1, c[0x0][0x37c] ;  /* 0x0000df00ff017b82 */ /* 0x000fe20000000800 */
[----:B------:R-:W0:Y:S01]  /*0010*/  S2R R3, SR_TID.Y ;  /* 0x0000000000037919 */ /* 0x000e220000002200 */
[----:B------:R-:W-:Y:S01]  /*0020*/  MOV R0, 0x400 ;  /* 0x0000040000007802 */ /* 0x000fe20000000f00 */
[----:B------:R-:W-:Y:S01]  /*0030*/  UMOV UR4, 0x3340 ;  /* 0x0000334000047882 */ /* 0x000fe20000000000 */
[----:B------:R-:W-:Y:S01]  /*0040*/  PRMT R22, R22, 0x3340, R22 ;  /* 0x0000334016167816 */ /* 0x000fe20000000016 */
[----:B------:R-:W1:Y:S01]  /*0050*/  S2R R4, SR_CgaCtaId ;  /* 0x0000000000047919 */ /* 0x000e620000008800 */
[----:B------:R-:W-:Y:S01]  /*0060*/  IADD3 R33, PT, PT, R0, 0xe80, RZ ;  /* 0x00000e8000217810 */ /* 0x000fe20007ffe0ff */
[----:B------:R-:W-:Y:S01]  /*0070*/  HFMA2 R61, -RZ, RZ, 0, 0 ;  /* 0x00000000ff3d7431 */ /* 0x000fe200000001ff */
[----:B------:R-:W-:Y:S01]  /*0080*/  MOV R42, UR4 ;  /* 0x00000004002a7c02 */ /* 0x000fe20008000f00 */
[----:B------:R-:W2:Y:S01]  /*0090*/  S2R R2, SR_TID.Z ;  /* 0x0000000000027919 */ /* 0x000ea20000002300 */
[----:B------:R-:W-:Y:S01]  /*00a0*/  PRMT R18, R18, 0x3340, R18 ;  /* 0x0000334012127816 */ /* 0x000fe20000000012 */
[----:B------:R-:W-:Y:S01]  /*00b0*/  HFMA2 R59, -RZ, RZ, 0, 0 ;  /* 0x00000000ff3b7431 */ /* 0x000fe200000001ff */
[----:B------:R-:W-:Y:S01]  /*00c0*/  MOV R47, UR4 ;  /* 0x00000004002f7c02 */ /* 0x000fe20008000f00 */
[----:B------:R-:W3:Y:S01]  /*00d0*/  S2R R15, SR_TID.X ;  /* 0x00000000000f7919 */ /* 0x000ee20000002100 */
[----:B------:R-:W-:Y:S01]  /*00e0*/  PRMT R11, R11, 0x3340, R11 ;  /* 0x000033400b0b7816 */ /* 0x000fe2000000000b */
[----:B------:R-:W-:Y:S01]  /*00f0*/  IMAD.MOV.U32 R55, RZ, RZ, RZ ;  /* 0x000000ffff377224 */ /* 0x000fe200078e00ff */
[----:B------:R-:W-:Y:S01]  /*0100*/  MOV R50, UR4 ;  /* 0x0000000400327c02 */ /* 0x000fe20008000f00 */
[----:B------:R-:W-:Y:S01]  /*0110*/  IMAD.MOV.U32 R53, RZ, RZ, RZ ;  /* 0x000000ffff357224 */ /* 0x000fe200078e00ff */
[----:B------:R-:W-:Y:S01]  /*0120*/  PRMT R24, R24, 0x3340, R24 ;  /* 0x0000334018187816 */ /* 0x000fe20000000018 */
[----:B------:R-:W4:Y:S01]  /*0130*/  LDCU.64 UR12, c[0x0][0x358] ;  /* 0x00006b00ff0c77ac */ /* 0x000f220008000a00 */
[----:B------:R-:W-:Y:S01]  /*0140*/  MOV R57, RZ ;  /* 0x000000ff00397202 */ /* 0x000fe20000000f00 */
[----:B------:R-:W-:Y:S01]  /*0150*/  UMOV UR6, URZ ;  /* 0x000000ff00067c82 */ /* 0x000fe20008000000 */
[----:B0-----:R-:W-:-:S02]  /*0160*/  IMAD R12, R3, 0x5, RZ ;  /* 0x00000005030c7824 */ /* 0x001fc400078e02ff */
[C---:B------:R-:W-:Y:S01]  /*0170*/  IMAD R9, R3.reuse, 0xf, RZ ;  /* 0x0000000f03097824 */ /* 0x040fe200078e02ff */
[C---:B-1----:R-:W-:Y:S02]  /*0180*/  LEA R5, R4.reuse, R0, 0x18 ;  /* 0x0000000004057211 */ /* 0x042fe400078ec0ff */
[----:B------:R-:W-:Y:S02]  /*0190*/  LEA R33, R4, R33, 0x18 ;  /* 0x0000002104217211 */ /* 0x000fe400078ec0ff */
[----:B------:R-:W-:Y:S01]  /*01a0*/  LOP3.LUT R4, R12, 0xffff, RZ, 0xc0, !PT ;  /* 0x0000ffff0c047812 */ /* 0x000fe200078ec0ff */
[----:B--2---:R-:W-:Y:S01]  /*01b0*/  IMAD R38, R2, 0x74, R9 ;  /* 0x0000007402267824 */ /* 0x004fe200078e0209 */
[C---:B------:R-:W-:Y:S02]  /*01c0*/  IADD3 R14, PT, PT, R12.reuse, 0x1, RZ ;  /* 0x000000010c0e7810 */ /* 0x040fe40007ffe0ff */
[----:B------:R-:W-:Y:S01]  /*01d0*/  IADD3 R27, PT, PT, R12, 0x2, RZ ;  /* 0x000000020c1b7810 */ /* 0x000fe20007ffe0ff */
[----:B------:R-:W-:Y:S01]  /*01e0*/  IMAD R4, R4, 0x5556, RZ ;  /* 0x0000555604047824 */ /* 0x000fe200078e02ff */
[----:B------:R-:W-:Y:S01]  /*01f0*/  LOP3.LUT R6, R14, 0xffff, RZ, 0xc0, !PT ;  /* 0x0000ffff0e067812 */ /* 0x000fe200078ec0ff */
[----:B---3--:R-:W-:Y:S01]  /*0200*/  IMAD R0, R3, 0x1c, R15 ;  /* 0x0000001c03007824 */ /* 0x008fe200078e020f */
[----:B------:R-:W-:Y:S01]  /*0210*/  LOP3.LUT R35, R27, 0xffff, RZ, 0xc0, !PT ;  /* 0x0000ffff1b237812 */ /* 0x000fe200078ec0ff */
[----:B------:R-:W-:Y:S01]  /*0220*/  IMAD R40, R15, 0x8, R38 ;  /* 0x000000080f287824 */ /* 0x000fe200078e0226 */
[----:B------:R-:W-:Y:S01]  /*0230*/  SHF.R.U32.HI R10, RZ, 0x10, R4 ;  /* 0x00000010ff0a7819 */ /* 0x000fe20000011604 */
[----:B------:R-:W-:Y:S01]  /*0240*/  IMAD R4, R6, 0x5556, RZ ;  /* 0x0000555606047824 */ /* 0x000fe200078e02ff */
[----:B------:R-:W-:Y:S01]  /*0250*/  LEA R0, R0, R5, 0x2 ;  /* 0x0000000500007211 */ /* 0x000fe200078e10ff */
[C---:B------:R-:W-:Y:S01]  /*0260*/  IMAD R26, R35.reuse, 0x5556, RZ ;  /* 0x00005556231a7824 */ /* 0x040fe200078e02ff */
[----:B------:R-:W-:Y:S01]  /*0270*/  IADD3 R30, PT, PT, R10, R15, RZ ;  /* 0x0000000f0a1e7210 */ /* 0x000fe20007ffe0ff */
[----:B------:R-:W-:Y:S01]  /*0280*/  IMAD R35, R35, 0xe39, RZ ;  /* 0x00000e3923237824 */ /* 0x000fe200078e02ff */
[----:B------:R-:W-:-:S02]  /*0290*/  SHF.R.U32.HI R4, RZ, 0x10, R4 ;  /* 0x00000010ff047819 */ /* 0x000fc40000011604 */
[----:B------:R-:W-:Y:S02]  /*02a0*/  LOP3.LUT R8, R30, 0xffff, RZ, 0xc0, !PT ;  /* 0x0000ffff1e087812 */ /* 0x000fe400078ec0ff */
[----:B------:R-:W-:Y:S01]  /*02b0*/  SHF.R.U32.HI R26, RZ, 0x10, R26 ;  /* 0x00000010ff1a7819 */ /* 0x000fe2000001161a */
[----:B------:R-:W-:Y:S01]  /*02c0*/  IMAD.IADD R46, R4, 0x1, R15 ;  /* 0x00000001042e7824 */ /* 0x000fe200078e020f */
[-C--:B------:R-:W-:Y:S01]  /*02d0*/  LEA R38, R38, R5.reuse, 0x2 ;  /* 0x0000000526267211 */ /* 0x080fe200078e10ff */
[----:B------:R-:W-:Y:S01]  /*02e0*/  IMAD R13, R8, 0x5556, RZ ;  /* 0x00005556080d7824 */ /* 0x000fe200078e02ff */
[----:B------:R-:W-:Y:S01]  /*02f0*/  LEA R40, R40, R5, 0x2 ;  /* 0x0000000528287211 */ /* 0x000fe200078e10ff */
[----:B------:R-:W-:Y:S01]  /*0300*/  IMAD R8, R8, 0x1556, RZ ;  /* 0x0000155608087824 */ /* 0x000fe200078e02ff */
[----:B------:R-:W0:Y:S01]  /*0310*/  S2R R5, SR_CTAID.Z ;  /* 0x0000000000057919 */ /* 0x000e220000002700 */
[----:B------:R-:W-:Y:S02]  /*0320*/  IADD3 R7, PT, PT, R26, R15, RZ ;  /* 0x0000000f1a077210 */ /* 0x000fe40007ffe0ff */
[----:B------:R-:W-:-:S02]  /*0330*/  SHF.L.U32 R6, R2, 0x2, RZ ;  /* 0x0000000202067819 */ /* 0x000fc400000006ff */
[----:B------:R-:W-:Y:S02]  /*0340*/  LOP3.LUT R20, R46, 0xffff, RZ, 0xc0, !PT ;  /* 0x0000ffff2e147812 */ /* 0x000fe400078ec0ff */
[----:B------:R-:W-:Y:S02]  /*0350*/  LOP3.LUT R23, R7, 0xffff, RZ, 0xc0, !PT ;  /* 0x0000ffff07177812 */ /* 0x000fe400078ec0ff */
[----:B------:R-:W-:Y:S01]  /*0360*/  LEA.HI R7, R13, R6, RZ, 0x10 ;  /* 0x000000060d077211 */ /* 0x000fe200078f80ff */
[----:B------:R-:W-:Y:S01]  /*0370*/  IMAD R13, R20, 0x5556, RZ ;  /* 0x00005556140d7824 */ /* 0x000fe200078e02ff */
[----:B------:R-:W-:Y:S01]  /*0380*/  PRMT R16, R4, 0x9910, RZ ;  /* 0x0000991004107816 */ /* 0x000fe200000000ff */
[----:B------:R-:W-:Y:S01]  /*0390*/  IMAD R17, R23, 0x5556, RZ ;  /* 0x0000555617117824 */ /* 0x000fe200078e02ff */
[----:B------:R-:W-:Y:S01]  /*03a0*/  ISETP.GT.U32.AND P0, PT, R7, 0x1f, PT ;  /* 0x0000001f0700780c */ /* 0x000fe20003f04070 */
[----:B------:R-:W-:Y:S01]  /*03b0*/  IMAD R29, R23, 0x2aab, RZ ;  /* 0x00002aab171d7824 */ /* 0x000fe200078e02ff */
[----:B------:R-:W-:-:S02]  /*03c0*/  SHF.R.U32.HI R7, RZ, 0x10, R8 ;  /* 0x00000010ff077819 */ /* 0x000fc40000011608 */
[-C--:B------:R-:W-:Y:S01]  /*03d0*/  LEA.HI R8, R13, R6.reuse, RZ, 0x10 ;  /* 0x000000060d087211 */ /* 0x080fe200078f80ff */
[----:B------:R-:W-:Y:S01]  /*03e0*/  IMAD R13, R16, 0x3, RZ ;  /* 0x00000003100d7824 */ /* 0x000fe200078e02ff */
[----:B------:R-:W-:Y:S01]  /*03f0*/  LEA.HI R16, R17, R6, RZ, 0x10 ;  /* 0x0000000611107211 */ /* 0x000fe200078f80ff */
[C---:B------:R-:W-:Y:S01]  /*0400*/  IMAD R17, R2.reuse, 0xc, R15 ;  /* 0x0000000c02117824 */ /* 0x040fe200078e020f */
[----:B------:R-:W-:Y:S01]  /*0410*/  IADD3 R19, PT, PT, R7, R2, RZ ;  /* 0x0000000207137210 */ /* 0x000fe20007ffe0ff */
[----:B------:R-:W-:Y:S01]  /*0420*/  IMAD R6, R2, 0x1d, RZ ;  /* 0x0000001d02067824 */ /* 0x000fe200078e02ff */
[----:B------:R-:W-:Y:S02]  /*0430*/  IADD3 R13, PT, PT, RZ, -R13, RZ ;  /* 0x8000000dff0d7210 */ /* 0x000fe40007ffe0ff */
[----:B------:R-:W-:Y:S01]  /*0440*/  ISETP.GT.U32.AND P1, PT, R8, 0x1f, PT ;  /* 0x0000001f0800780c */ /* 0x000fe20003f24070 */
[----:B------:R-:W-:Y:S01]  /*0450*/  IMAD.IADD R8, R10, 0x1, R17 ;  /* 0x000000010a087824 */ /* 0x000fe200078e0211 */
[----:B------:R-:W-:-:S02]  /*0460*/  ISETP.GT.U32.OR P0, PT, R19, 0x7, P0 ;  /* 0x000000071300780c */ /* 0x000fc40000704470 */
[----:B------:R-:W-:Y:S02]  /*0470*/  PRMT R21, R13, 0x7710, RZ ;  /* 0x000077100d157816 */ /* 0x000fe400000000ff */
[----:B------:R-:W-:Y:S02]  /*0480*/  IADD3 R13, PT, PT, R9, 0x7, RZ ;  /* 0x00000007090d7810 */ /* 0x000fe40007ffe0ff */
[----:B------:R-:W-:Y:S02]  /*0490*/  ISETP.GT.U32.OR P0, PT, R8, 0x5f, P0 ;  /* 0x0000005f0800780c */ /* 0x000fe40000704470 */
[----:B------:R-:W-:Y:S02]  /*04a0*/  PRMT R8, R26, 0x9910, RZ ;  /* 0x000099101a087816 */ /* 0x000fe400000000ff */
[-C--:B------:R-:W-:Y:S01]  /*04b0*/  LEA.HI R34, R13, R6.reuse, RZ, 0x1e ;  /* 0x000000060d227211 */ /* 0x080fe200078ff0ff */
[----:B------:R-:W-:Y:S01]  /*04c0*/  IMAD R13, R20, 0x2aab, RZ ;  /* 0x00002aab140d7824 */ /* 0x000fe200078e02ff */
[----:B------:R-:W-:Y:S01]  /*04d0*/  LEA R25, R15, R6, 0x1 ;  /* 0x000000060f197211 */ /* 0x000fe200078e08ff */
[----:B------:R-:W-:Y:S01]  /*04e0*/  IMAD R23, R8, 0x3, RZ ;  /* 0x0000000308177824 */ /* 0x000fe200078e02ff */
[----:B------:R-:W-:-:S02]  /*04f0*/  IADD3 R28, PT, PT, R9, 0x5, RZ ;  /* 0x00000005091c7810 */ /* 0x000fc40007ffe0ff */
[----:B------:R-:W-:Y:S02]  /*0500*/  IADD3 R14, PT, PT, R14, R21, RZ ;  /* 0x000000150e0e7210 */ /* 0x000fe40007ffe0ff */
[----:B------:R-:W-:Y:S01]  /*0510*/  ISETP.GT.U32.AND P2, PT, R16, 0x1f, PT ;  /* 0x0000001f1000780c */ /* 0x000fe20003f44070 */
[----:B0-----:R-:W-:Y:S01]  /*0520*/  IMAD R16, R5, 0x1200, RZ ;  /* 0x0000120005107824 */ /* 0x001fe200078e02ff */
[----:B------:R-:W-:Y:S02]  /*0530*/  LEA.HI R28, R28, R25, RZ, 0x1e ;  /* 0x000000191c1c7211 */ /* 0x000fe400078ff0ff */
[-C--:B------:R-:W-:Y:S01]  /*0540*/  LEA.HI R21, R35, R2.reuse, RZ, 0xf ;  /* 0x0000000223157211 */ /* 0x080fe200078f78ff */
[--C-:B------:R-:W-:Y:S01]  /*0550*/  IMAD R19, R19, 0x240, R16.reuse ;  /* 0x0000024013137824 */ /* 0x100fe200078e0210 */
[----:B------:R-:W-:Y:S02]  /*0560*/  LEA.HI R8, R29, R2, RZ, 0xf ;  /* 0x000000021d087211 */ /* 0x000fe400078f78ff */
[----:B------:R-:W-:Y:S01]  /*0570*/  SHF.R.U32.HI R13, RZ, 0x11, R13 ;  /* 0x00000011ff0d7819 */ /* 0x000fe2000001160d */
[----:B------:R-:W-:Y:S01]  /*0580*/  IMAD R20, R21, 0x240, R16 ;  /* 0x0000024015147824 */ /* 0x000fe200078e0210 */
[----:B------:R-:W-:-:S02]  /*0590*/  LOP3.LUT R6, R28, 0xfe, RZ, 0xc0, !PT ;  /* 0x000000fe1c067812 */ /* 0x000fc400078ec0ff */
[----:B------:R-:W-:Y:S01]  /*05a0*/  ISETP.GT.U32.OR P2, PT, R8, 0x7, P2 ;  /* 0x000000070800780c */ /* 0x000fe20001744470 */
[----:B------:R-:W-:Y:S01]  /*05b0*/  IMAD.IADD R21, R13, 0x1, R2 ;  /* 0x000000010d157824 */ /* 0x000fe200078e0202 */
[----:B------:R-:W-:Y:S02]  /*05c0*/  IADD3 R8, PT, PT, R9, 0x3, RZ ;  /* 0x0000000309087810 */ /* 0x000fe40007ffe0ff */
[----:B------:R-:W-:Y:S01]  /*05d0*/  SHF.R.U32.HI R6, RZ, 0x1, R6 ;  /* 0x00000001ff067819 */ /* 0x000fe20000011606 */
[C---:B------:R-:W-:Y:S01]  /*05e0*/  IMAD R16, R21.reuse, 0x240, R16 ;  /* 0x0000024015107824 */ /* 0x040fe200078e0210 */
[----:B------:R-:W-:Y:S02]  /*05f0*/  LEA.HI R44, R8, R25, RZ, 0x1e ;  /* 0x00000019082c7211 */ /* 0x000fe400078ff0ff */
[----:B------:R-:W-:Y:S02]  /*0600*/  IADD3 R23, PT, PT, RZ, -R23, RZ ;  /* 0x80000017ff177210 */ /* 0x000fe40007ffe0ff */
[----:B------:R-:W-:-:S02]  /*0610*/  ISETP.GT.U32.OR P1, PT, R21, 0x7, P1 ;  /* 0x000000071500780c */ /* 0x000fc40000f24470 */
[----:B------:R-:W-:Y:S02]  /*0620*/  IADD3 R32, PT, PT, R9, 0x6, RZ ;  /* 0x0000000609207810 */ /* 0x000fe40007ffe0ff */
[----:B------:R-:W-:Y:S02]  /*0630*/  PRMT R21, R6, 0x9910, RZ ;  /* 0x0000991006157816 */ /* 0x000fe400000000ff */
[----:B------:R-:W-:Y:S02]  /*0640*/  LOP3.LUT R6, R44, 0xfe, RZ, 0xc0, !PT ;  /* 0x000000fe2c067812 */ /* 0x000fe400078ec0ff */
[----:B------:R-:W-:Y:S01]  /*0650*/  PRMT R36, R23, 0x7710, RZ ;  /* 0x0000771017247816 */ /* 0x000fe200000000ff */
[----:B------:R-:W-:Y:S01]  /*0660*/  IMAD R21, R21, 0x47, RZ ;  /* 0x0000004715157824 */ /* 0x000fe200078e02ff */
[----:B------:R-:W-:Y:S02]  /*0670*/  LEA.HI R23, R32, R25, RZ, 0x1e ;  /* 0x0000001920177211 */ /* 0x000fe400078ff0ff */
[----:B------:R-:W-:-:S02]  /*0680*/  SHF.R.U32.HI R6, RZ, 0x1, R6 ;  /* 0x00000001ff067819 */ /* 0x000fc40000011606 */
[----:B------:R-:W-:Y:S02]  /*0690*/  LOP3.LUT R29, R23, 0xfe, RZ, 0xc0, !PT ;  /* 0x000000fe171d7812 */ /* 0x000fe400078ec0ff */
[----:B------:R-:W-:Y:S02]  /*06a0*/  LOP3.LUT R31, R34, 0xffff, RZ, 0xc0, !PT ;  /* 0x0000ffff221f7812 */ /* 0x000fe400078ec0ff */
[----:B------:R-:W-:Y:S02]  /*06b0*/  PRMT R6, R6, 0x9910, RZ ;  /* 0x0000991006067816 */ /* 0x000fe400000000ff */
[----:B------:R-:W-:Y:S01]  /*06c0*/  SHF.R.U32.HI R29, RZ, 0x1, R29 ;  /* 0x00000001ff1d7819 */ /* 0x000fe2000001161d */
[----:B------:R-:W-:Y:S01]  /*06d0*/  IMAD R31, R31, 0x46a, RZ ;  /* 0x0000046a1f1f7824 */ /* 0x000fe200078e02ff */
[----:B------:R-:W-:Y:S01]  /*06e0*/  LOP3.LUT R21, R21, 0xffff, RZ, 0xc0, !PT ;  /* 0x0000ffff15157812 */ /* 0x000fe200078ec0ff */
[----:B------:R-:W-:Y:S01]  /*06f0*/  IMAD R6, R6, 0x47, RZ ;  /* 0x0000004706067824 */ /* 0x000fe200078e02ff */
[----:B------:R-:W-:-:S02]  /*0700*/  IADD3 R32, PT, PT, R9, 0x2, RZ ;  /* 0x0000000209207810 */ /* 0x000fc40007ffe0ff */
[----:B------:R-:W-:Y:S02]  /*0710*/  PRMT R29, R29, 0x9910, RZ ;  /* 0x000099101d1d7816 */ /* 0x000fe400000000ff */
[----:B------:R-:W-:Y:S02]  /*0720*/  SHF.R.U32.HI R45, RZ, 0xb, R21 ;  /* 0x0000000bff2d7819 */ /* 0x000fe40000011615 */
[----:B------:R-:W-:Y:S01]  /*0730*/  IADD3 R27, PT, PT, R27, R36, RZ ;  /* 0x000000241b1b7210 */ /* 0x000fe20007ffe0ff */
[----:B------:R-:W-:Y:S01]  /*0740*/  IMAD.U32 R36, RZ, RZ, UR4 ;  /* 0x00000004ff247e24 */ /* 0x000fe2000f8e00ff */
[----:B------:R-:W-:Y:S01]  /*0750*/  LEA.HI R32, R32, R25, RZ, 0x1e ;  /* 0x0000001920207211 */ /* 0x000fe200078ff0ff */
[----:B------:R-:W0:Y:S01]  /*0760*/  LDCU.64 UR4, c[0x0][0x380] ;  /* 0x00007000ff0477ac */ /* 0x000e220008000a00 */
[----:B------:R-:W-:Y:S02]  /*0770*/  SHF.R.U32.HI R37, RZ, 0x10, R31 ;  /* 0x00000010ff257819 */ /* 0x000fe4000001161f */
[----:B------:R-:W-:-:S02]  /*0780*/  MOV R31, R29 ;  /* 0x0000001d001f7202 */ /* 0x000fc40000000f00 */
[----:B------:R-:W-:Y:S02]  /*0790*/  LOP3.LUT R6, R6, 0xffff, RZ, 0xc0, !PT ;  /* 0x0000ffff06067812 */ /* 0x000fe400078ec0ff */
[----:B------:R-:W-:Y:S02]  /*07a0*/  LOP3.LUT R39, R45, 0xffff, RZ, 0xc0, !PT ;  /* 0x0000ffff2d277812 */ /* 0x000fe400078ec0ff */
[----:B------:R-:W-:Y:S02]  /*07b0*/  LOP3.LUT R21, R32, 0xffff, RZ, 0xc0, !PT ;  /* 0x0000ffff20157812 */ /* 0x000fe400078ec0ff */
[----:B------:R-:W-:Y:S01]  /*07c0*/  SHF.R.U32.HI R29, RZ, 0xb, R6 ;  /* 0x0000000bff1d7819 */ /* 0x000fe20000011606 */
[----:B------:R-:W-:Y:S01]  /*07d0*/  IMAD R6, R31, 0x47, RZ ;  /* 0x000000471f067824 */ /* 0x000fe200078e02ff */
[----:B------:R-:W-:Y:S01]  /*07e0*/  PRMT R39, R39, R36, 0x38 ;  /* 0x0000003827277416 */ /* 0x000fe20000000024 */
[----:B------:R-:W-:Y:S01]  /*07f0*/  IMAD R21, R21, 0x46a, RZ ;  /* 0x0000046a15157824 */ /* 0x000fe200078e02ff */
[----:B------:R-:W-:-:S02]  /*0800*/  PRMT R36, R37, 0x9910, RZ ;  /* 0x0000991025247816 */ /* 0x000fc400000000ff */
[----:B------:R-:W-:Y:S01]  /*0810*/  LOP3.LUT R31, R6, 0xffff, RZ, 0xc0, !PT ;  /* 0x0000ffff061f7812 */ /* 0x000fe200078ec0ff */
[----:B0-----:R-:W-:Y:S01]  /*0820*/  UIADD3 UR9, UP0, UPT, UR4, -0xe4, URZ ;  /* 0xffffff1c04097890 */ /* 0x001fe2000ff1e0ff */
[----:B------:R-:W-:Y:S01]  /*0830*/  LOP3.LUT R41, R29, 0xffff, RZ, 0xc0, !PT ;  /* 0x0000ffff1d297812 */ /* 0x000fe200078ec0ff */
[----:B------:R-:W-:Y:S01]  /*0840*/  IMAD R6, R36, 0x3a, RZ ;  /* 0x0000003a24067824 */ /* 0x000fe200078e02ff */
[----:B------:R-:W-:Y:S01]  /*0850*/  SHF.R.U32.HI R21, RZ, 0x10, R21 ;  /* 0x00000010ff157819 */ /* 0x000fe20000011615 */
[----:B------:R-:W-:Y:S01]  /*0860*/  UIADD3.X UR10, UPT, UPT, UR5, -0x1, URZ, UP0, !UPT ;  /* 0xffffffff050a7890 */ /* 0x000fe200087fe4ff */
[----:B------:R-:W-:Y:S01]  /*0870*/  PRMT R41, R41, R42, 0x38 ;  /* 0x0000003829297416 */ /* 0x000fe2000000002a */
[----:B------:R-:W-:Y:S01]  /*0880*/  IMAD.MOV R43, RZ, RZ, -R6 ;  /* 0x000000ffff2b7224 */ /* 0x000fe200078e0a06 */
[----:B------:R-:W-:Y:S01]  /*0890*/  PRMT R6, R21, 0x9910, RZ ;  /* 0x0000991015067816 */ /* 0x000fe200000000ff */
[----:B------:R-:W-:Y:S01]  /*08a0*/  IMAD R42, R26, 0x1556, RZ ;  /* 0x000015561a2a7824 */ /* 0x000fe200078e02ff */
[----:B------:R-:W-:Y:S01]  /*08b0*/  IADD3 R4, PT, PT, R17, R4, RZ ;  /* 0x0000000411047210 */ /* 0x000fe20007ffe0ff */
[----:B------:R-:W-:Y:S01]  /*08c0*/  UMOV UR4, URZ ;  /* 0x000000ff00047c82 */ /* 0x000fe20008000000 */
[----:B------:R-:W-:Y:S01]  /*08d0*/  PRMT R43, R43, 0x7710, RZ ;  /* 0x000077102b2b7816 */ /* 0x000fe200000000ff */
[----:B------:R-:W-:Y:S01]  /*08e0*/  IMAD R6, R6, 0x3a, RZ ;  /* 0x0000003a06067824 */ /* 0x000fe200078e02ff */
[----:B------:R-:W-:Y:S01]  /*08f0*/  SHF.R.U32.HI R42, RZ, 0x10, R42 ;  /* 0x00000010ff2a7819 */ /* 0x000fe2000001162a */
[----:B------:R-:W-:Y:S01]  /*0900*/  UMOV UR5, URZ ;  /* 0x000000ff00057c82 */ /* 0x000fe20008000000 */
[----:B------:R-:W-:Y:S01]  /*0910*/  ISETP.GT.U32.OR P1, PT, R4, 0x5f, P1 ;  /* 0x0000005f0400780c */ /* 0x000fe20000f24470 */
[----:B------:R-:W-:Y:S01]  /*0920*/  UMOV UR7, UR9 ;  /* 0x0000000900077c82 */ /* 0x000fe20008000000 */
[----:B------:R-:W-:Y:S01]  /*0930*/  IADD3 R34, PT, PT, R34, R43, RZ ;  /* 0x0000002b22227210 */ /* 0x000fe20007ffe0ff */
[----:B------:R-:W-:Y:S01]  /*0940*/  UMOV UR8, UR10 ;  /* 0x0000000a00087c82 */ /* 0x000fe20008000000 */
[----:B------:R-:W-:-:S02]  /*0950*/  IADD3 R4, PT, PT, R9, 0x1, RZ ;  /* 0x0000000109047810 */ /* 0x000fc40007ffe0ff */
[----:B------:R-:W-:Y:S01]  /*0960*/  PRMT R43, R42, 0x9910, RZ ;  /* 0x000099102a2b7816 */ /* 0x000fe200000000ff */
[----:B------:R-:W-:Y:S01]  /*0970*/  IMAD.MOV R42, RZ, RZ, -R6 ;  /* 0x000000ffff2a7224 */ /* 0x000fe200078e0a06 */
[----:B------:R-:W-:Y:S02]  /*0980*/  IADD3 R17, PT, PT, R17, R26, RZ ;  /* 0x0000001a11117210 */ /* 0x000fe40007ffe0ff */
[-C--:B------:R-:W-:Y:S02]  /*0990*/  LEA.HI R6, R4, R25.reuse, RZ, 0x1e ;  /* 0x0000001904067211 */ /* 0x080fe400078ff0ff */
[----:B------:R-:W-:Y:S02]  /*09a0*/  LEA.HI R9, R9, R25, RZ, 0x1e ;  /* 0x0000001909097211 */ /* 0x000fe400078ff0ff */
[----:B------:R-:W-:Y:S02]  /*09b0*/  ISETP.GT.U32.OR P2, PT, R17, 0x5f, P2 ;  /* 0x0000005f1100780c */ /* 0x000fe40001744470 */
[----:B------:R-:W-:-:S02]  /*09c0*/  MOV R25, R43 ;  /* 0x0000002b00197202 */ /* 0x000fc40000000f00 */
[----:B------:R-:W-:Y:S01]  /*09d0*/  PRMT R17, R42, 0x7710, RZ ;  /* 0x000077102a117816 */ /* 0x000fe200000000ff */
[----:B------:R-:W0:Y:S01]  /*09e0*/  S2R R43, SR_CTAID.X ;  /* 0x00000000002b7919 */ /* 0x000e220000002500 */
[----:B------:R-:W-:Y:S01]  /*09f0*/  LOP3.LUT R42, R6, 0xffff, RZ, 0xc0, !PT ;  /* 0x0000ffff062a7812 */ /* 0x000fe200078ec0ff */
[----:B------:R-:W-:Y:S01]  /*0a00*/  IMAD R25, R25, 0xc, RZ ;  /* 0x0000000c19197824 */ /* 0x000fe200078e02ff */
[----:B------:R-:W-:Y:S02]  /*0a10*/  LOP3.LUT R20, R20, 0xffff, R27, 0xf8, !PT ;  /* 0x0000ffff14147812 */ /* 0x000fe400078ef81b */
[----:B------:R-:W-:Y:S01]  /*0a20*/  PRMT R27, R10, 0x9910, RZ ;  /* 0x000099100a1b7816 */ /* 0x000fe200000000ff */
[----:B------:R-:W-:Y:S01]  /*0a30*/  IMAD R42, R42, 0x46a, RZ ;  /* 0x0000046a2a2a7824 */ /* 0x000fe200078e02ff */
[----:B------:R-:W-:Y:S02]  /*0a40*/  IADD3 R25, PT, PT, RZ, -R25, RZ ;  /* 0x80000019ff197210 */ /* 0x000fe40007ffe0ff */
[----:B------:R-:W-:Y:S01]  /*0a50*/  PRMT R22, R39, 0x5410, R22 ;  /* 0x0000541027167816 */ /* 0x000fe20000000016 */
[----:B------:R-:W-:Y:S01]  /*0a60*/  IMAD R27, R27, 0x3, RZ ;  /* 0x000000031b1b7824 */ /* 0x000fe200078e02ff */
[----:B------:R-:W-:Y:S01]  /*0a70*/  SHF.R.U32.HI R10, RZ, 0x10, R42 ;  /* 0x00000010ff0a7819 */ /* 0x000fe2000001162a */
[----:B------:R-:W-:Y:S01]  /*0a80*/  IMAD R42, R15, 0x3, R12 ;  /* 0x000000030f2a7824 */ /* 0x000fe200078e020c */
[----:B------:R-:W-:-:S02]  /*0a90*/  IADD3 R39, PT, PT, R9, 0x1, RZ ;  /* 0x0000000109277810 */ /* 0x000fc40007ffe0ff */
[----:B------:R-:W-:Y:S02]  /*0aa0*/  IADD3 R17, PT, PT, R32, R17, RZ ;  /* 0x0000001120117210 */ /* 0x000fe40007ffe0ff */
[----:B------:R-:W-:Y:S02]  /*0ab0*/  PRMT R25, R25, 0x7710, RZ ;  /* 0x0000771019197816 */ /* 0x000fe400000000ff */
[----:B------:R-:W-:Y:S02]  /*0ac0*/  PRMT R32, R10, 0x9910, RZ ;  /* 0x000099100a207816 */ /* 0x000fe400000000ff */
[----:B------:R-:W-:Y:S01]  /*0ad0*/  LOP3.LUT R10, R39, 0xfe, RZ, 0xc0, !PT ;  /* 0x000000fe270a7812 */ /* 0x000fe200078ec0ff */
[----:B------:R-:W-:Y:S01]  /*0ae0*/  IMAD.IADD R26, R26, 0x1, R25 ;  /* 0x000000011a1a7824 */ /* 0x000fe200078e0219 */
[----:B------:R-:W-:Y:S02]  /*0af0*/  PRMT R18, R41, 0x5410, R18 ;  /* 0x0000541029127816 */ /* 0x000fe40000000012 */
[----:B------:R-:W-:-:S02]  /*0b00*/  IADD3 R41, PT, PT, RZ, -R27, RZ ;  /* 0x8000001bff297210 */ /* 0x000fc40007ffe0ff */
[----:B------:R-:W-:Y:S01]  /*0b10*/  SHF.R.U32.HI R25, RZ, 0x1, R10 ;  /* 0x00000001ff197819 */ /* 0x000fe2000001160a */
[----:B------:R-:W-:Y:S01]  /*0b20*/  IMAD R10, R32, 0x3a, RZ ;  /* 0x0000003a200a7824 */ /* 0x000fe200078e02ff */
[----:B------:R-:W-:Y:S02]  /*0b30*/  PRMT R41, R41, 0x7710, RZ ;  /* 0x0000771029297816 */ /* 0x000fe400000000ff */
[----:B------:R-:W-:Y:S01]  /*0b40*/  SHF.R.U32.HI R31, RZ, 0xb, R31 ;  /* 0x0000000bff1f7819 */ /* 0x000fe2000001161f */
[----:B0-----:R-:W-:Y:S01]  /*0b50*/  IMAD.SHL.U32 R43, R43, 0x2, RZ ;  /* 0x000000022b2b7824 */ /* 0x001fe200078e00ff */
[----:B------:R-:W-:Y:S02]  /*0b60*/  IADD3 R32, PT, PT, RZ, -R10, RZ ;  /* 0x8000000aff207210 */ /* 0x000fe40007ffe0ff */
[----:B------:R-:W-:Y:S01]  /*0b70*/  IADD3 R10, PT, PT, R12, R41, RZ ;  /* 0x000000290c0a7210 */ /* 0x000fe20007ffe0ff */
[----:B------:R-:W-:Y:S01]  /*0b80*/  IMAD R12, R2, 0x24, R12 ;  /* 0x00000024020c7824 */ /* 0x000fe200078e020c */
[----:B------:R-:W-:-:S02]  /*0b90*/  LOP3.LUT R36, R31, 0xffff, RZ, 0xc0, !PT ;  /* 0x0000ffff1f247812 */ /* 0x000fc400078ec0ff */
[----:B------:R-:W-:Y:S02]  /*0ba0*/  ISETP.GT.U32.AND P6, PT, R42, 0x21, PT ;  /* 0x000000212a00780c */ /* 0x000fe40003fc4070 */
[----:B------:R-:W-:Y:S01]  /*0bb0*/  PRMT R41, R32, 0x7710, RZ ;  /* 0x0000771020297816 */ /* 0x000fe200000000ff */
[C---:B------:R-:W-:Y:S01]  /*0bc0*/  IMAD R32, R15.reuse, 0x3, R12 ;  /* 0x000000030f207824 */ /* 0x040fe200078e020c */
[----:B------:R-:W-:Y:S01]  /*0bd0*/  PRMT R36, R36, R47, 0x38 ;  /* 0x0000003824247416 */ /* 0x000fe2000000002f */
[----:B------:R-:W-:Y:S01]  /*0be0*/  IMAD.HI.U32 R47, R6, 0x469ee59, RZ ;  /* 0x0469ee59062f7827 */ /* 0x000fe200078e00ff */
[----:B------:R-:W-:Y:S02]  /*0bf0*/  ISETP.NE.OR P6, PT, R15, RZ, P6 ;  /* 0x000000ff0f00720c */ /* 0x000fe400037c5670 */
[----:B------:R-:W-:Y:S01]  /*0c00*/  PRMT R11, R36, 0x5410, R11 ;  /* 0x00005410240b7816 */ /* 0x000fe2000000000b */
[----:B------:R-:W-:Y:S01]  /*0c10*/  IMAD.IADD R15, R6, 0x1, R41 ;  /* 0x00000001060f7824 */ /* 0x000fe200078e0229 */
[----:B------:R-:W-:-:S02]  /*0c20*/  LEA R36, R5, R2, 0x3 ;  /* 0x0000000205247211 */ /* 0x000fc400078e18ff */
[----:B------:R-:W-:Y:S02]  /*0c30*/  ISETP.GT.U32.OR P0, PT, R32, 0x11f, P0 ;  /* 0x0000011f2000780c */ /* 0x000fe40000704470 */
[C---:B------:R-:W-:Y:S02]  /*0c40*/  PRMT R27, R7.reuse, 0x9910, RZ ;  /* 0x00009910071b7816 */ /* 0x040fe400000000ff */
[----:B------:R-:W-:Y:S02]  /*0c50*/  IADD3 R7, PT, PT, R7, R36, RZ ;  /* 0x0000002407077210 */ /* 0x000fe40007ffe0ff */
[----:B------:R-:W-:Y:S01]  /*0c60*/  PRMT R41, R15, 0x9910, RZ ;  /* 0x000099100f297816 */ /* 0x000fe200000000ff */
[----:B------:R-:W-:Y:S01]  /*0c70*/  IMAD R27, R27, 0xc, RZ ;  /* 0x0000000c1b1b7824 */ /* 0x000fe200078e02ff */
[----:B------:R-:W-:Y:S02]  /*0c80*/  ISETP.GT.U32.OR P0, PT, R42, 0x23, P0 ;  /* 0x000000232a00780c */ /* 0x000fe40000704470 */
[----:B------:R-:W-:-:S02]  /*0c90*/  PRMT R25, R25, 0x9910, RZ ;  /* 0x0000991019197816 */ /* 0x000fc400000000ff */
[----:B------:R-:W-:Y:S01]  /*0ca0*/  ISETP.GT.U32.OR P0, PT, R7, 0x1f, P0 ;  /* 0x0000001f0700780c */ /* 0x000fe20000704470 */
[----:B------:R-:W-:Y:S01]  /*0cb0*/  IMAD R7, R41, 0x38, RZ ;  /* 0x0000003829077824 */ /* 0x000fe200078e02ff */
[----:B------:R-:W-:Y:S01]  /*0cc0*/  LOP3.LUT R48, R9, 0xffff, RZ, 0xc0, !PT ;  /* 0x0000ffff09307812 */ /* 0x000fe200078ec0ff */
[----:B------:R-:W-:Y:S01]  /*0cd0*/  IMAD R25, R25, 0x47, RZ ;  /* 0x0000004719197824 */ /* 0x000fe200078e02ff */
[----:B------:R-:W-:Y:S02]  /*0ce0*/  ISETP.GT.U32.OR P1, PT, R32, 0x11e, P1 ;  /* 0x0000011e2000780c */ /* 0x000fe40000f24470 */
[----:B------:R-:W-:Y:S01]  /*0cf0*/  LOP3.LUT R6, R7, 0xffff, RZ, 0xc0, !PT ;  /* 0x0000ffff07067812 */ /* 0x000fe200078ec0ff */
[----:B------:R-:W-:Y:S02]  /*0d00*/  IMAD R48, R48, 0x46a, RZ ;  /* 0x0000046a30307824 */ /* 0x000fe400078e02ff */
[----:B------:R-:W-:Y:S01]  /*0d10*/  HFMA2 R7, -RZ, RZ, 0, 0 ;  /* 0x00000000ff077431 */ /* 0x000fe200000001ff */
[----:B------:R-:W-:-:S02]  /*0d20*/  LOP3.LUT R25, R25, 0xffff, RZ, 0xc0, !PT ;  /* 0x0000ffff19197812 */ /* 0x000fc400078ec0ff */
[----:B------:R-:W-:Y:S02]  /*0d30*/  ISETP.GT.U32.OR P1, PT, R42, 0x22, P1 ;  /* 0x000000222a00780c */ /* 0x000fe40000f24470 */
[----:B------:R-:W-:Y:S02]  /*0d40*/  SHF.R.U32.HI R42, RZ, 0x10, R48 ;  /* 0x00000010ff2a7819 */ /* 0x000fe40000011630 */
[----:B------:R-:W-:Y:S02]  /*0d50*/  SHF.R.U32.HI R25, RZ, 0xb, R25 ;  /* 0x0000000bff197819 */ /* 0x000fe40000011619 */
[----:B------:R-:W-:Y:S01]  /*0d60*/  LOP3.LUT R48, R4, 0x3, RZ, 0xc0, !PT ;  /* 0x0000000304307812 */ /* 0x000fe200078ec0ff */
[----:B------:R-:W-:Y:S01]  /*0d70*/  IMAD.WIDE.U32 R6, R47, 0xc40, R6 ;  /* 0x00000c402f067825 */ /* 0x000fe200078e0006 */
[----:B------:R-:W-:Y:S02]  /*0d80*/  PRMT R42, R42, 0x9910, RZ ;  /* 0x000099102a2a7816 */ /* 0x000fe400000000ff */
[----:B------:R-:W-:-:S02]  /*0d90*/  LOP3.LUT P5, RZ, R43, 0x3, R4, 0xf8, !PT ;  /* 0x000000032bff7812 */ /* 0x000fc400078af804 */
[----:B------:R-:W-:Y:S02]  /*0da0*/  IADD3 R4, PT, PT, R15, -0x39, RZ ;  /* 0xffffffc70f047810 */ /* 0x000fe40007ffe0ff */
[----:B------:R-:W-:Y:S02]  /*0db0*/  LOP3.LUT R41, R25, 0xffff, RZ, 0xc0, !PT ;  /* 0x0000ffff19297812 */ /* 0x000fe400078ec0ff */
[----:B------:R-:W-:Y:S02]  /*0dc0*/  LEA.HI R35, R35, R36, RZ, 0xf ;  /* 0x0000002423237211 */ /* 0x000fe400078f78ff */
[----:B------:R-:W-:Y:S02]  /*0dd0*/  IADD3 R15, PT, PT, R43, R48, RZ ;  /* 0x000000302b0f7210 */ /* 0x000fe40007ffe0ff */
[----:B------:R-:W-:Y:S02]  /*0de0*/  IADD3 R36, PT, PT, R36, R13, RZ ;  /* 0x0000000d24247210 */ /* 0x000fe40007ffe0ff */
[----:B------:R-:W-:Y:S01]  /*0df0*/  PRMT R47, R13, 0x9910, RZ ;  /* 0x000099100d2f7816 */ /* 0x000fe200000000ff */
[----:B------:R-:W-:Y:S01]  /*0e00*/  IMAD.MOV.U32 R13, RZ, RZ, R42 ;  /* 0x000000ffff0d7224 */ /* 0x000fe200078e002a */
[----:B------:R-:W-:-:S02]  /*0e10*/  LOP3.LUT R42, R4, 0xffff, RZ, 0xc0, !PT ;  /* 0x0000ffff042a7812 */ /* 0x000fc400078ec0ff */
[----:B------:R-:W-:Y:S02]  /*0e20*/  PRMT R41, R41, R50, 0x38 ;  /* 0x0000003829297416 */ /* 0x000fe40000000032 */
[----:B------:R-:W-:Y:S01]  /*0e30*/  IADD3 R4, P4, PT, R15, R6, RZ ;  /* 0x000000060f047210 */ /* 0x000fe20007f9e0ff */
[----:B------:R-:W-:Y:S01]  /*0e40*/  IMAD R6, R13, 0x3a, RZ ;  /* 0x0000003a0d067824 */ /* 0x000fe200078e02ff */
[----:B------:R-:W-:Y:S02]  /*0e50*/  PRMT R24, R41, 0x5410, R24 ;  /* 0x0000541029187816 */ /* 0x000fe40000000018 */
[----:B------:R-:W-:Y:S01]  /*0e60*/  IADD3.X R13, PT, PT, RZ, R7, RZ, P4, !PT ;  /* 0x00000007ff0d7210 */ /* 0x000fe200027fe4ff */
[----:B------:R-:W-:Y:S01]  /*0e70*/  IMAD R7, R47, 0xc, RZ ;  /* 0x0000000c2f077824 */ /* 0x000fe200078e02ff */
[----:B------:R-:W-:Y:S02]  /*0e80*/  PRMT R41, R34, 0x9910, RZ ;  /* 0x0000991022297816 */ /* 0x000fe400000000ff */
[----:B------:R-:W-:-:S02]  /*0e90*/  ISETP.LT.U32.OR P3, PT, R42, 0xffc8, !P5 ;  /* 0x0000ffc82a00780c */ /* 0x000fc40006f61470 */
[----:B------:R-:W-:Y:S01]  /*0ea0*/  IADD3 R42, PT, PT, RZ, -R6, RZ ;  /* 0x80000006ff2a7210 */ /* 0x000fe20007ffe0ff */
[----:B------:R-:W-:Y:S01]  /*0eb0*/  IMAD.MOV.U32 R6, RZ, RZ, R41 ;  /* 0x000000ffff067224 */ /* 0x000fe200078e0029 */
[----:B------:R-:W-:Y:S02]  /*0ec0*/  IADD3 R7, PT, PT, RZ, -R7, RZ ;  /* 0x80000007ff077210 */ /* 0x000fe40007ffe0ff */
[----:B------:R-:W-:Y:S01]  /*0ed0*/  PRMT R42, R42, 0x7710, RZ ;  /* 0x000077102a2a7816 */ /* 0x000fe200000000ff */
[----:B------:R-:W-:Y:S01]  /*0ee0*/  IMAD R6, R6, 0x38, RZ ;  /* 0x0000003806067824 */ /* 0x000fe200078e02ff */
[----:B------:R-:W-:Y:S02]  /*0ef0*/  PRMT R7, R7, 0x7710, RZ ;  /* 0x0000771007077816 */ /* 0x000fe400000000ff */
[----:B------:R-:W-:Y:S02]  /*0f00*/  IADD3 R47, PT, PT, R9, R42, RZ ;  /* 0x0000002a092f7210 */ /* 0x000fe40007ffe0ff */
[----:B------:R-:W-:-:S02]  /*0f10*/  IADD3 R46, PT, PT, R46, R7, RZ ;  /* 0x000000072e2e7210 */ /* 0x000fc40007ffe0ff */
[----:B------:R-:W-:Y:S02]  /*0f20*/  LOP3.LUT R6, R6, 0xffff, RZ, 0xc0, !PT ;  /* 0x0000ffff06067812 */ /* 0x000fe400078ec0ff */
[----:B------:R-:W-:Y:S02]  /*0f30*/  MOV R7, RZ ;  /* 0x000000ff00077202 */ /* 0x000fe40000000f00 */
[----:B------:R-:W-:Y:S02]  /*0f40*/  PRMT R48, R47, 0x9910, RZ ;  /* 0x000099102f307816 */ /* 0x000fe400000000ff */
[----:B------:R-:W-:Y:S01]  /*0f50*/  PRMT R41, R17, 0x9910, RZ ;  /* 0x0000991011297816 */ /* 0x000fe200000000ff */
[----:B------:R-:W-:Y:S01]  /*0f60*/  IMAD.WIDE.U32 R6, R37, 0xc40, R6 ;  /* 0x00000c4025067825 */ /* 0x000fe200078e0006 */
[----:B------:R-:W-:Y:S02]  /*0f70*/  LOP3.LUT P4, RZ, R43, 0x3, R8, 0xf8, !PT ;  /* 0x000000032bff7812 */ /* 0x000fe4000788f808 */
[----:B------:R-:W-:Y:S01]  /*0f80*/  ISETP.GT.U32.OR P1, PT, R36, 0x1f, P1 ;  /* 0x0000001f2400780c */ /* 0x000fe20000f24470 */
[----:B------:R-:W-:Y:S01]  /*0f90*/  IMAD.MOV.U32 R37, RZ, RZ, R48 ;  /* 0x000000ffff257224 */ /* 0x000fe200078e0030 */
[----:B------:R-:W-:Y:S01]  /*0fa0*/  LOP3.LUT R48, R8, 0x3, RZ, 0xc0, !PT ;  /* 0x0000000308307812 */ /* 0x000fe200078ec0ff */
[----:B------:R-:W-:Y:S01]  /*0fb0*/  IMAD R36, R41, 0x38, RZ ;  /* 0x0000003829247824 */ /* 0x000fe200078e02ff */
[----:B------:R-:W-:Y:S01]  /*0fc0*/  IADD3 R42, PT, PT, -R3, RZ, RZ ;  /* 0x000000ff032a7210 */ /* 0x000fe20007ffe1ff */
[----:B------:R-:W-:-:S02]  /*0fd0*/  IMAD R8, R37, 0x38, RZ ;  /* 0x0000003825087824 */ /* 0x000fc400078e02ff */
[----:B------:R-:W-:Y:S01]  /*0fe0*/  HFMA2 R37, -RZ, RZ, 0, 0 ;  /* 0x00000000ff257431 */ /* 0x000fe200000001ff */
[----:B------:R-:W-:Y:S01]  /*0ff0*/  ISETP.GT.U32.OR P2, PT, R32, 0x11d, P2 ;  /* 0x0000011d2000780c */ /* 0x000fe20001744470 */
[----:B------:R-:W-:Y:S01]  /*1000*/  IMAD.HI.U32 R41, R9, 0x469ee59, RZ ;  /* 0x0469ee5909297827 */ /* 0x000fe200078e00ff */
[----:B------:R-:W-:Y:S02]  /*1010*/  LOP3.LUT R42, R42, 0x3, RZ, 0xc0, !PT ;  /* 0x000000032a2a7812 */ /* 0x000fe400078ec0ff */
[----:B------:R-:W-:Y:S01]  /*1020*/  LOP3.LUT R36, R36, 0xffff, RZ, 0xc0, !PT ;  /* 0x0000ffff24247812 */ /* 0x000fe200078ec0ff */
[----:B------:R-:W-:Y:S01]  /*1030*/  IMAD.MOV.U32 R9, RZ, RZ, RZ ;  /* 0x000000ffff097224 */ /* 0x000fe200078e00ff */
[----:B------:R-:W-:Y:S02]  /*1040*/  IADD3 R49, PT, PT, R43, R48, RZ ;  /* 0x000000302b317210 */ /* 0x000fe40007ffe0ff */
[----:B------:R-:W-:Y:S01]  /*1050*/  LOP3.LUT R48, R42, 0x2, RZ, 0x3c, !PT ;  /* 0x000000022a307812 */ /* 0x000fe200078e3cff */
[----:B------:R-:W-:Y:S01]  /*1060*/  IMAD.WIDE.U32 R36, R21, 0xc40, R36 ;  /* 0x00000c4015247825 */ /* 0x000fe200078e0024 */
[----:B------:R-:W-:-:S02]  /*1070*/  PLOP3.LUT P2, PT, P2, P6, PT, 0xf8, 0x8f ;  /* 0x00000000008f781c */ /* 0x000fc4000174df70 */
[----:B------:R-:W-:Y:S02]  /*1080*/  LOP3.LUT R8, R8, 0xffff, RZ, 0xc0, !PT ;  /* 0x0000ffff08087812 */ /* 0x000fe400078ec0ff */
[----:B------:R-:W-:Y:S02]  /*1090*/  IADD3 R6, P6, PT, R49, R6, RZ ;  /* 0x0000000631067210 */ /* 0x000fe40007fde0ff */
[----:B------:R-:W-:Y:S01]  /*10a0*/  IADD3 R21, PT, PT, R43, R48, RZ ;  /* 0x000000302b157210 */ /* 0x000fe20007ffe0ff */
[----:B------:R-:W-:Y:S01]  /*10b0*/  IMAD.WIDE.U32 R8, R41, 0xc40, R8 ;  /* 0x00000c4029087825 */ /* 0x000fe200078e0008 */
[----:B------:R-:W-:Y:S02]  /*10c0*/  ISETP.GT.U32.OR P2, PT, R35, 0x1f, P2 ;  /* 0x0000001f2300780c */ /* 0x000fe40001744470 */
[----:B------:R-:W-:Y:S02]  /*10d0*/  IADD3.X R35, PT, PT, RZ, R7, RZ, P6, !PT ;  /* 0x00000007ff237210 */ /* 0x000fe400037fe4ff */
[----:B------:R-:W-:-:S02]  /*10e0*/  IADD3 R7, P6, PT, R21, R36, RZ ;  /* 0x0000002415077210 */ /* 0x000fc40007fde0ff */
[----:B------:R-:W-:Y:S02]  /*10f0*/  IADD3 R41, PT, PT, R43, R42, RZ ;  /* 0x0000002a2b297210 */ /* 0x000fe40007ffe0ff */
[----:B------:R-:W-:Y:S02]  /*1100*/  IADD3.X R36, PT, PT, RZ, R37, RZ, P6, !PT ;  /* 0x00000025ff247210 */ /* 0x000fe400037fe4ff */
[----:B------:R-:W-:Y:S02]  /*1110*/  PRMT R48, R45, 0x9910, RZ ;  /* 0x000099102d307816 */ /* 0x000fe400000000ff */
[----:B------:R-:W-:Y:S02]  /*1120*/  IADD3 R8, P6, PT, R41, R8, RZ ;  /* 0x0000000829087210 */ /* 0x000fe40007fde0ff */
[----:B------:R-:W-:Y:S02]  /*1130*/  IADD3 R27, PT, PT, RZ, -R27, RZ ;  /* 0x8000001bff1b7210 */ /* 0x000fe40007ffe0ff */
[----:B------:R-:W-:Y:S01]  /*1140*/  IADD3.X R37, PT, PT, RZ, R9, RZ, P6, !PT ;  /* 0x00000009ff257210 */ /* 0x000fe200037fe4ff */
[----:B------:R-:W-:Y:S01]  /*1150*/  IMAD R9, R48, 0x3a, RZ ;  /* 0x0000003a30097824 */ /* 0x000fe200078e02ff */
[----:B------:R-:W-:-:S02]  /*1160*/  PRMT R29, R29, 0x9910, RZ ;  /* 0x000099101d1d7816 */ /* 0x000fc400000000ff */
[----:B------:R-:W-:Y:S02]  /*1170*/  PRMT R31, R31, 0x9910, RZ ;  /* 0x000099101f1f7816 */ /* 0x000fe400000000ff */
[----:B------:R-:W-:Y:S02]  /*1180*/  IADD3 R47, PT, PT, R47, -0x39, RZ ;  /* 0xffffffc72f2f7810 */ /* 0x000fe40007ffe0ff */
[----:B------:R-:W-:Y:S01]  /*1190*/  PRMT R27, R27, 0x7710, RZ ;  /* 0x000077101b1b7816 */ /* 0x000fe200000000ff */
[----:B------:R-:W-:Y:S01]  /*11a0*/  IMAD.MOV.U32 R48, RZ, RZ, R31 ;  /* 0x000000ffff307224 */ /* 0x000fe200078e001f */
[----:B------:R-:W-:Y:S01]  /*11b0*/  IADD3 R50, PT, PT, RZ, -R9, RZ ;  /* 0x80000009ff327210 */ /* 0x000fe20007ffe0ff */
[----:B------:R-:W-:Y:S01]  /*11c0*/  IMAD R9, R29, 0x3a, RZ ;  /* 0x0000003a1d097824 */ /* 0x000fe200078e02ff */
[----:B------:R-:W-:Y:S02]  /*11d0*/  LOP3.LUT P6, RZ, R42, R43, RZ, 0xfc, !PT ;  /* 0x0000002b2aff7212 */ /* 0x000fe400078cfcff */
[----:B------:R-:W-:-:S02]  /*11e0*/  LOP3.LUT R47, R47, 0xffff, RZ, 0xc0, !PT ;  /* 0x0000ffff2f2f7812 */ /* 0x000fc400078ec0ff */
[----:B------:R-:W-:Y:S01]  /*11f0*/  PRMT R31, R25, 0x9910, RZ ;  /* 0x00009910191f7816 */ /* 0x000fe200000000ff */
[----:B------:R-:W-:Y:S01]  /*1200*/  IMAD R25, R48, 0x3a, RZ ;  /* 0x0000003a30197824 */ /* 0x000fe200078e02ff */
[----:B------:R-:W-:Y:S02]  /*1210*/  IADD3 R30, PT, PT, R30, R27, RZ ;  /* 0x0000001b1e1e7210 */ /* 0x000fe40007ffe0ff */
[----:B------:R-:W-:Y:S01]  /*1220*/  P2R R27, PR, RZ, 0x1 ;  /* 0x00000001ff1b7803 */ /* 0x000fe20000000000 */
[----:B------:R-:W-:Y:S01]  /*1230*/  IMAD.MOV R48, RZ, RZ, -R25 ;  /* 0x000000ffff307224 */ /* 0x000fe200078e0a19 */
[----:B------:R-:W-:Y:S02]  /*1240*/  ISETP.LT.U32.OR P0, PT, R47, 0xffc8, !P6 ;  /* 0x0000ffc82f00780c */ /* 0x000fe40007701470 */
[----:B------:R-:W-:Y:S01]  /*1250*/  IADD3 R47, PT, PT, RZ, -R9, RZ ;  /* 0x80000009ff2f7210 */ /* 0x000fe20007ffe0ff */
[----:B------:R-:W-:Y:S01]  /*1260*/  IMAD R9, R31, 0x3a, RZ ;  /* 0x0000003a1f097824 */ /* 0x000fe200078e02ff */
[----:B------:R-:W-:-:S02]  /*1270*/  PRMT R29, R50, 0x7710, RZ ;  /* 0x00007710321d7816 */ /* 0x000fc400000000ff */
[----:B------:R-:W-:Y:S02]  /*1280*/  PRMT R31, R30, 0x9910, RZ ;  /* 0x000099101e1f7816 */ /* 0x000fe400000000ff */
[----:B------:R-:W-:Y:S02]  /*1290*/  PRMT R50, R26, 0x9910, RZ ;  /* 0x000099101a327816 */ /* 0x000fe400000000ff */
[----:B------:R-:W-:Y:S02]  /*12a0*/  IADD3 R30, PT, PT, RZ, -R9, RZ ;  /* 0x80000009ff1e7210 */ /* 0x000fe40007ffe0ff */
[----:B------:R-:W-:Y:S02]  /*12b0*/  MOV R26, R31 ;  /* 0x0000001f001a7202 */ /* 0x000fe40000000f00 */
[----:B------:R-:W-:Y:S02]  /*12c0*/  PRMT R25, R47, 0x7710, RZ ;  /* 0x000077102f197816 */ /* 0x000fe400000000ff */
[----:B------:R-:W-:Y:S01]  /*12d0*/  MOV R9, R50 ;  /* 0x0000003200097202 */ /* 0x000fe20000000f00 */
[----:B------:R-:W-:Y:S01]  /*12e0*/  IMAD R26, R26, 0x3, RZ ;  /* 0x000000031a1a7824 */ /* 0x000fe200078e02ff */
[----:B------:R-:W-:-:S02]  /*12f0*/  IADD3 R44, PT, PT, R44, R25, RZ ;  /* 0x000000192c2c7210 */ /* 0x000fc40007ffe0ff */
[----:B------:R-:W-:Y:S01]  /*1300*/  IADD3 R28, PT, PT, R28, R29, RZ ;  /* 0x0000001d1c1c7210 */ /* 0x000fe20007ffe0ff */
[----:B------:R-:W-:Y:S01]  /*1310*/  IMAD R25, R9, 0x3, RZ ;  /* 0x0000000309197824 */ /* 0x000fe200078e02ff */
[----:B------:R-:W-:Y:S02]  /*1320*/  LOP3.LUT R31, R19, 0xffff, R26, 0xf8, !PT ;  /* 0x0000ffff131f7812 */ /* 0x000fe400078ef81a */
[----:B------:R-:W-:Y:S02]  /*1330*/  IADD3 R9, PT, PT, R28, -0x39, RZ ;  /* 0xffffffc71c097810 */ /* 0x000fe40007ffe0ff */
[----:B------:R-:W-:Y:S02]  /*1340*/  LOP3.LUT R19, R25, 0xffff, RZ, 0xc0, !PT ;  /* 0x0000ffff19137812 */ /* 0x000fe400078ec0ff */
[----:B------:R-:W-:Y:S02]  /*1350*/  MOV R45, 0xc40 ;  /* 0x00000c40002d7802 */ /* 0x000fe40000000f00 */
[----:B------:R-:W-:-:S02]  /*1360*/  IADD3 R19, PT, PT, R19, R20, RZ ;  /* 0x0000001413137210 */ /* 0x000fc40007ffe0ff */
[----:B------:R-:W-:Y:S02]  /*1370*/  PRMT R30, R30, 0x7710, RZ ;  /* 0x000077101e1e7816 */ /* 0x000fe400000000ff */
[----:B------:R-:W-:Y:S02]  /*1380*/  LOP3.LUT R28, R28, 0xff, RZ, 0xc0, !PT ;  /* 0x000000ff1c1c7812 */ /* 0x000fe400078ec0ff */
[----:B------:R-:W-:Y:S02]  /*1390*/  LOP3.LUT R20, R10, 0xffff, RZ, 0xc0, !PT ;  /* 0x0000ffff0a147812 */ /* 0x000fe400078ec0ff */
[----:B------:R-:W-:Y:S02]  /*13a0*/  PRMT R48, R48, 0x7710, RZ ;  /* 0x0000771030307816 */ /* 0x000fe400000000ff */
[----:B------:R-:W-:Y:S01]  /*13b0*/  IADD3 R34, PT, PT, R34, -0x39, RZ ;  /* 0xffffffc722227810 */ /* 0x000fe20007ffe0ff */
[----:B------:R-:W-:Y:S01]  /*13c0*/  IMAD.IADD R51, R20, 0x1, R31 ;  /* 0x0000000114337824 */ /* 0x000fe200078e021f */
[----:B------:R-:W-:Y:S01]  /*13d0*/  LOP3.LUT R9, R9, 0xff, RZ, 0xc0, !PT ;  /* 0x000000ff09097812 */ /* 0x000fe200078ec0ff */
[----:B------:R-:W-:Y:S01]  /*13e0*/  IMAD.IADD R23, R23, 0x1, R48 ;  /* 0x0000000117177824 */ /* 0x000fe200078e0230 */
[----:B------:R-:W-:-:S02]  /*13f0*/  PRMT R45, R45, 0x5410, R28 ;  /* 0x000054102d2d7816 */ /* 0x000fc4000000001c */
[----:B------:R-:W-:Y:S02]  /*1400*/  IADD3 R39, PT, PT, R39, R30, RZ ;  /* 0x0000001e27277210 */ /* 0x000fe40007ffe0ff */
[----:B------:R-:W-:Y:S01]  /*1410*/  IADD3 R25, PT, PT, R44, -0x39, RZ ;  /* 0xffffffc72c197810 */ /* 0x000fe20007ffe0ff */
[----:B------:R-:W0:Y:S01]  /*1420*/  LDC.64 R30, c[0x0][0x388] ;  /* 0x0000e200ff1e7b82 */ /* 0x000e220000000a00 */
[----:B------:R-:W-:Y:S02]  /*1430*/  PRMT R26, R46, 0x9910, RZ ;  /* 0x000099102e1a7816 */ /* 0x000fe400000000ff */
[----:B------:R-:W-:Y:S02]  /*1440*/  LOP3.LUT R44, R44, 0xff, RZ, 0xc0, !PT ;  /* 0x000000ff2c2c7812 */ /* 0x000fe400078ec0ff */
[----:B------:R-:W-:Y:S02]  /*1450*/  LOP3.LUT R34, R34, 0xffff, RZ, 0xc0, !PT ;  /* 0x0000ffff22227812 */ /* 0x000fe400078ec0ff */
[----:B------:R-:W-:Y:S01]  /*1460*/  ISETP.LT.U32.OR P5, PT, R9, 0xc8, !P5 ;  /* 0x000000c80900780c */ /* 0x000fe20006fa1470 */
[----:B------:R-:W-:Y:S01]  /*1470*/  IDP.2A.LO.U16.U8 R9, R45, R22, R15 ;  /* 0x000000162d097226 */ /* 0x000fe2000000100f */
[----:B------:R-:W-:Y:S01]  /*1480*/  LOP3.LUT R10, R25, 0xff, RZ, 0xc0, !PT ;  /* 0x000000ff190a7812 */ /* 0x000fe200078ec0ff */
[----:B------:R-:W-:Y:S01]  /*1490*/  IMAD R25, R26, 0x3, RZ ;  /* 0x000000031a197824 */ /* 0x000fe200078e02ff */
[----:B------:R-:W-:-:S02]  /*14a0*/  LOP3.LUT P6, RZ, R43, 0x3, R3, 0xf4, !PT ;  /* 0x000000032bff7812 */ /* 0x000fc400078cf403 */
[----:B------:R-:W-:Y:S02]  /*14b0*/  PRMT R45, R45, 0x5410, R44 ;  /* 0x000054102d2d7816 */ /* 0x000fe4000000002c */
[----:B------:R-:W-:Y:S02]  /*14c0*/  ISETP.LT.U32.OR P4, PT, R34, 0xffc8, !P4 ;  /* 0x0000ffc82200780c */ /* 0x000fe40006781470 */
[----:B------:R-:W-:Y:S02]  /*14d0*/  LOP3.LUT R20, R23, 0xff, RZ, 0xc0, !PT ;  /* 0x000000ff17147812 */ /* 0x000fe400078ec0ff */
[----:B------:R-:W-:Y:S02]  /*14e0*/  P2R R34, PR, RZ, 0x2 ;  /* 0x00000002ff227803 */ /* 0x000fe40000000000 */
[----:B------:R-:W-:Y:S01]  /*14f0*/  ISETP.LT.U32.OR P1, PT, R10, 0xc8, !P6 ;  /* 0x000000c80a00780c */ /* 0x000fe20007721470 */
[----:B------:R-:W-:Y:S01]  /*1500*/  IDP.2A.LO.U16.U8 R10, R45, R18, R49 ;  /* 0x000000122d0a7226 */ /* 0x000fe20000001031 */
[----:B------:R-:W-:-:S02]  /*1510*/  LOP3.LUT R25, R16, 0xffff, R25, 0xf8, !PT ;  /* 0x0000ffff10197812 */ /* 0x000fc400078ef819 */
[----:B------:R-:W-:Y:S02]  /*1520*/  IADD3 R17, PT, PT, R17, -0x39, RZ ;  /* 0xffffffc711117810 */ /* 0x000fe40007ffe0ff */
[----:B------:R-:W-:Y:S02]  /*1530*/  PRMT R45, R45, 0x5410, R20 ;  /* 0x000054102d2d7816 */ /* 0x000fe40000000014 */
[----:B------:R-:W-:Y:S02]  /*1540*/  IADD3 R16, PT, PT, R23, -0x39, RZ ;  /* 0xffffffc717107810 */ /* 0x000fe40007ffe0ff */
[----:B------:R-:W-:Y:S01]  /*1550*/  LOP3.LUT R18, R39, 0xff, RZ, 0xc0, !PT ;  /* 0x000000ff27127812 */ /* 0x000fe200078ec0ff */
[----:B------:R-:W-:Y:S01]  /*1560*/  IDP.2A.LO.U16.U8 R11, R45, R11, R21 ;  /* 0x0000000b2d0b7226 */ /* 0x000fe20000001015 */
[----:B------:R-:W-:Y:S02]  /*1570*/  ISETP.GT.U32.OR P4, PT, R49, 0x38, P4 ;  /* 0x000000383100780c */ /* 0x000fe40002784470 */
[----:B------:R-:W-:-:S02]  /*1580*/  LOP3.LUT R17, R17, 0xffff, RZ, 0xc0, !PT ;  /* 0x0000ffff11117812 */ /* 0x000fc400078ec0ff */
[----:B------:R-:W-:Y:S02]  /*1590*/  LOP3.LUT P6, RZ, R43, 0x2, R42, 0xf6, !PT ;  /* 0x000000022bff7812 */ /* 0x000fe400078cf62a */
[----:B------:R-:W-:Y:S02]  /*15a0*/  LOP3.LUT R16, R16, 0xff, RZ, 0xc0, !PT ;  /* 0x000000ff10107812 */ /* 0x000fe400078ec0ff */
[----:B------:R-:W-:Y:S02]  /*15b0*/  PRMT R18, R45, 0x5410, R18 ;  /* 0x000054102d127816 */ /* 0x000fe40000000012 */
[----:B------:R-:W-:Y:S02]  /*15c0*/  LOP3.LUT R14, R14, 0xffff, RZ, 0xc0, !PT ;  /* 0x0000ffff0e0e7812 */ /* 0x000fe400078ec0ff */
[----:B------:R-:W-:Y:S01]  /*15d0*/  P2R R45, PR, RZ, 0x10 ;  /* 0x00000010ff2d7803 */ /* 0x000fe20000000000 */
[----:B------:R-:W-:Y:S01]  /*15e0*/  IDP.2A.LO.U16.U8 R24, R18, R24, R41 ;  /* 0x0000001812187226 */ /* 0x000fe20000001029 */
[----:B------:R-:W-:-:S02]  /*15f0*/  P2R R29, PR, RZ, 0x1 ;  /* 0x00000001ff1d7803 */ /* 0x000fc40000000000 */
[----:B------:R-:W-:Y:S02]  /*1600*/  ISETP.GT.U32.OR P4, PT, R49, 0x38, P1 ;  /* 0x000000383100780c */ /* 0x000fe40000f84470 */
[----:B------:R-:W-:Y:S02]  /*1610*/  ISETP.LT.U32.OR P0, PT, R17, 0xffc8, !P6 ;  /* 0x0000ffc81100780c */ /* 0x000fe40007701470 */
[----:B------:R-:W-:Y:S02]  /*1620*/  ISETP.GT.U32.OR P5, PT, R15, 0x38, P5 ;  /* 0x000000380f00780c */ /* 0x000fe40002fa4470 */
[----:B------:R-:W-:Y:S02]  /*1630*/  ISETP.LT.U32.OR P6, PT, R16, 0xc8, !P6 ;  /* 0x000000c81000780c */ /* 0x000fe400077c1470 */
[----:B------:R-:W-:Y:S02]  /*1640*/  IADD3 R25, PT, PT, R14, R25, RZ ;  /* 0x000000190e197210 */ /* 0x000fe40007ffe0ff */
[----:B------:R-:W-:-:S02]  /*1650*/  P2R R44, PR, RZ, 0x10 ;  /* 0x00000010ff2c7803 */ /* 0x000fc40000000000 */
[----:B------:R-:W-:Y:S02]  /*1660*/  P2R R47, PR, RZ, 0x20 ;  /* 0x00000020ff2f7803 */ /* 0x000fe40000000000 */
[----:B------:R-:W-:Y:S02]  /*1670*/  ISETP.GT.U32.OR P4, PT, R21, 0x38, P0 ;  /* 0x000000381500780c */ /* 0x000fe40000784470 */
[----:B------:R-:W-:Y:S01]  /*1680*/  ISETP.NE.AND P5, PT, R29, RZ, PT ;  /* 0x000000ff1d00720c */ /* 0x000fe20003fa5270 */
[----:B0-----:R-:W-:Y:S01]  /*1690*/  IMAD.WIDE.U32 R28, R51, 0x4, R30 ;  /* 0x00000004331c7825 */ /* 0x001fe200078e001e */
[----:B------:R-:W-:-:S03]  /*16a0*/  ISETP.NE.AND P0, PT, R27, RZ, PT ;  /* 0x000000ff1b00720c */ /* 0x000fc60003f05270 */
[----:B------:R-:W-:Y:S01]  /*16b0*/  HFMA2 R51, -RZ, RZ, 0, 0 ;  /* 0x00000000ff337431 */ /* 0x000fe200000001ff */
[----:B------:R-:W-:Y:S01]  /*16c0*/  ISETP.GT.U32.OR P6, PT, R21, 0x38, P6 ;  /* 0x000000381500780c */ /* 0x000fe200037c4470 */
[--C-:B------:R-:W-:Y:S01]  /*16d0*/  IMAD.WIDE.U32 R26, R19, 0x4, R30.reuse ;  /* 0x00000004131a7825 */ /* 0x100fe200078e001e */
[----:B------:R-:W-:Y:S02]  /*16e0*/  ISETP.NE.AND P1, PT, R34, RZ, PT ;  /* 0x000000ff2200720c */ /* 0x000fe40003f25270 */
[-C--:B------:R-:W-:Y:S01]  /*16f0*/  LEA R32, R32, R33.reuse, 0x2 ;  /* 0x0000002120207211 */ /* 0x080fe200078e10ff */
[----:B------:R-:W-:Y:S01]  /*1700*/  IMAD.WIDE.U32 R30, R25, 0x4, R30 ;  /* 0x00000004191e7825 */ /* 0x000fe200078e001e */
[----:B------:R-:W-:Y:S02]  /*1710*/  LEA R25, R12, R33, 0x2 ;  /* 0x000000210c197211 */ /* 0x000fe400078e10ff */
[----:B------:R-:W-:Y:S01]  /*1720*/  ISETP.GT.U32.OR P3, PT, R15, 0x38, P3 ;  /* 0x000000380f00780c */ /* 0x000fe20001f64470 */
[----:B------:R-:W-:Y:S01]  /*1730*/  IMAD R33, R2, 0x90, R33 ;  /* 0x0000009002217824 */ /* 0x000fe200078e0221 */
[----:B------:R-:W-:-:S02]  /*1740*/  P2R R46, PR, RZ, 0x40 ;  /* 0x00000040ff2e7803 */ /* 0x000fc40000000000 */
[----:B------:R-:W-:Y:S02]  /*1750*/  MOV R49, RZ ;  /* 0x000000ff00317202 */ /* 0x000fe40000000f00 */
[----:B------:R-:W-:Y:S02]  /*1760*/  ISETP.GT.U32.OR P5, PT, R41, 0x38, P5 ;  /* 0x000000382900780c */ /* 0x000fe40002fa4470 */
[----:B------:R-:W-:Y:S02]  /*1770*/  SHF.L.U64.HI R34, R4, 0x2, R13 ;  /* 0x0000000204227819 */ /* 0x000fe4000001020d */
[----:B------:R-:W-:Y:S02]  /*1780*/  SHF.L.U64.HI R35, R6, 0x2, R35 ;  /* 0x0000000206237819 */ /* 0x000fe40000010223 */
[----:B------:R-:W-:Y:S02]  /*1790*/  SHF.L.U64.HI R36, R7, 0x2, R36 ;  /* 0x0000000207247819 */ /* 0x000fe40000010224 */
[----:B----4-:R-:W-:-:S07]  /*17a0*/  SHF.L.U64.HI R37, R8, 0x2, R37 ;  /* 0x0000000208257819 */ /* 0x010fce0000010225 */
.L_x_20:
[----:B------:R-:W-:Y:S01]  /*17b0*/  BAR.SYNC.DEFER_BLOCKING 0x0 ;  /* 0x0000000000007b1d */ /* 0x000fe20000010000 */
[----:B------:R-:W-:Y:S02]  /*17c0*/  @!P5 LEA R16, P6, R8, UR7, 0x2 ;  /* 0x000000070810dc11 */ /* 0x000fe4000f8c10ff */
[----:B------:R-:W-:Y:S02]  /*17d0*/  CS2R R22, SRZ ;  /* 0x0000000000167805 */ /* 0x000fe4000001ff00 */
[----:B------:R-:W-:Y:S02]  /*17e0*/  @!P5 IADD3.X R17, PT, PT, R37, UR8, RZ, P6, !PT ;  /* 0x000000082511dc10 */ /* 0x000fe4000b7fe4ff */
[----:B------:R-:W-:Y:S02]  /*17f0*/  @!P3 LEA R14, P6, R4, UR7, 0x2 ;  /* 0x00000007040ebc11 */ /* 0x000fe4000f8c10ff */
[----:B------:R-:W-:Y:S01]  /*1800*/  MOV R48, RZ ;  /* 0x000000ff00307202 */ /* 0x000fe20000000f00 */
[----:B------:R0:W2:Y:S01]  /*1810*/  @!P5 LDG.E.CONSTANT R23, desc[UR12][R16.64] ;  /* 0x0000000c1017d981 */ /* 0x0000a2000c1e9900 */
[----:B------:R-:W-:-:S02]  /*1820*/  @!P3 IADD3.X R15, PT, PT, R34, UR8, RZ, P6, !PT ;  /* 0x00000008220fbc10 */ /* 0x000fc4000b7fe4ff */
[----:B------:R-:W-:-:S03]  /*1830*/  @!P4 LEA R12, P6, R7, UR7, 0x2 ;  /* 0x00000007070ccc11 */ /* 0x000fc6000f8c10ff */
[----:B------:R-:W3:Y:S01]  /*1840*/  @!P3 LDG.E.CONSTANT R22, desc[UR12][R14.64] ;  /* 0x0000000c0e16b981 */ /* 0x000ee2000c1e9900 */
[----:B------:R-:W-:-:S05]  /*1850*/  @!P4 IADD3.X R13, PT, PT, R36, UR8, RZ, P6, !PT ;  /* 0x00000008240dcc10 */ /* 0x000fca000b7fe4ff */
[----:B------:R1:W4:Y:S01]  /*1860*/  @!P4 LDG.E.CONSTANT R48, desc[UR12][R12.64] ;  /* 0x0000000c0c30c981 */ /* 0x000322000c1e9900 */
[----:B------:R-:W5:Y:S01]  /*1870*/  S2R R18, SR_TID.X ;  /* 0x0000000000127919 */ /* 0x000f620000002100 */
[----:B------:R-:W-:-:S05]  /*1880*/  IMAD R19, R3, 0xf, RZ ;  /* 0x0000000f03137824 */ /* 0x000fca00078e02ff */
[----:B------:R-:W-:Y:S02]  /*1890*/  IADD3 R50, PT, PT, R19, 0x3, RZ ;  /* 0x0000000313327810 */ /* 0x000fe40007ffe0ff */
[C---:B-----5:R-:W-:Y:S01]  /*18a0*/  SHF.L.U32 R20, R18.reuse, 0x1, RZ ;  /* 0x0000000112147819 */ /* 0x060fe200000006ff */
[----:B------:R-:W-:-:S04]  /*18b0*/  IMAD R21, R18, 0x8, R19 ;  /* 0x0000000812157824 */ /* 0x000fc800078e0213 */
[C---:B------:R-:W-:Y:S02]  /*18c0*/  IMAD R20, R2.reuse, 0x1d, R20 ;  /* 0x0000001d02147824 */ /* 0x040fe400078e0214 */
[----:B0-----:R-:W-:-:S03]  /*18d0*/  IMAD R16, R2, 0x74, R21 ;  /* 0x0000007402107824 */ /* 0x001fc600078e0215 */
[----:B-1----:R-:W-:Y:S02]  /*18e0*/  LEA.HI R12, R50, R20, RZ, 0x1e ;  /* 0x00000014320c7211 */ /* 0x002fe400078ff0ff */
[----:B------:R-:W-:-:S04]  /*18f0*/  ISETP.GT.U32.AND P6, PT, R16, 0x39c, PT ;  /* 0x0000039c1000780c */ /* 0x000fc80003fc4070 */
[----:B------:R-:W-:-:S04]  /*1900*/  ISETP.GT.U32.OR P6, PT, R12, 0xe7, P6 ;  /* 0x000000e70c00780c */ /* 0x000fc800037c4470 */
[----:B------:R-:W-:Y:S01]  /*1910*/  ISETP.GT.U32.OR P6, PT, R21, 0x70, P6 ;  /* 0x000000701500780c */ /* 0x000fe200037c4470 */
[----:B------:R-:W-:Y:S01]  /*1920*/  BSSY.RECONVERGENT B0, `(.L_x_0) ;  /* 0x0000010000007945 */ /* 0x000fe20003800200 */
[----:B--2---:R0:W-:Y:S04]  /*1930*/  STS [R40], R23 ;  /* 0x0000001728007388 */ /* 0x0041e80000000800 */
[----:B---3--:R0:W-:Y:S04]  /*1940*/  STS [R40+0x4], R22 ;  /* 0x0000041628007388 */ /* 0x0081e80000000800 */
[----:B----4-:R0:W-:Y:S03]  /*1950*/  STS [R40+0x8], R48 ;  /* 0x0000083028007388 */ /* 0x0101e60000000800 */
[----:B------:R-:W-:Y:S05]  /*1960*/  @P6 BRA `(.L_x_1) ;  /* 0x00000000002c6947 */ /* 0x000fea0003800000 */
[----:B------:R-:W-:Y:S01]  /*1970*/  ISETP.NE.AND P6, PT, R44, RZ, PT ;  /* 0x000000ff2c00720c */ /* 0x000fe20003fc5270 */
[----:B------:R-:W-:Y:S01]  /*1980*/  BSSY.RECONVERGENT B1, `(.L_x_2) ;  /* 0x0000008000017945 */ /* 0x000fe20003800200 */
[----:B------:R-:W-:-:S11]  /*1990*/  HFMA2 R13, -RZ, RZ, 0, 0 ;  /* 0x00000000ff0d7431 */ /* 0x000fd600000001ff */
[----:B------:R-:W-:Y:S05]  /*19a0*/  @P6 BRA `(.L_x_3) ;  /* 0x0000000000146947 */ /* 0x000fea0003800000 */
[----:B------:R-:W-:-:S04]  /*19b0*/  IADD3 R13, P6, PT, R10, UR5, RZ ;  /* 0x000000050a0d7c10 */ /* 0x000fc8000ffde0ff */
[----:B------:R-:W-:Y:S02]  /*19c0*/  IADD3.X R14, PT, PT, RZ, UR6, RZ, P6, !PT ;  /* 0x00000006ff0e7c10 */ /* 0x000fe4000b7fe4ff */
[----:B------:R-:W-:-:S04]  /*19d0*/  LEA R12, P6, R13, UR9, 0x2 ;  /* 0x000000090d0c7c11 */ /* 0x000fc8000f8c10ff */
[----:B------:R-:W-:-:S06]  /*19e0*/  LEA.HI.X R13, R13, UR10, R14, 0x2, P6 ;  /* 0x0000000a0d0d7c11 */ /* 0x000fcc000b0f140e */
[----:B------:R1:W5:Y:S03]  /*19f0*/  LDG.E.CONSTANT R13, desc[UR12][R12.64] ;  /* 0x0000000c0c0d7981 */ /* 0x000366000c1e9900 */
.L_x_3:
[----:B------:R-:W-:Y:S05]  /*1a00*/  BSYNC.RECONVERGENT B1 ;  /* 0x0000000000017941 */ /* 0x000fea0003800200 */
.L_x_2:
[----:B-----5:R2:W-:Y:S02]  /*1a10*/  STS [R40+0xc], R13 ;  /* 0x00000c0d28007388 */ /* 0x0205e40000000800 */
.L_x_1:
[----:B------:R-:W-:Y:S05]  /*1a20*/  BSYNC.RECONVERGENT B0 ;  /* 0x0000000000007941 */ /* 0x000fea0003800200 */
.L_x_0:
[----:B-1----:R-:W-:Y:S01]  /*1a30*/  LEA.HI R12, R19, R20, RZ, 0x1e ;  /* 0x00000014130c7211 */ /* 0x002fe200078ff0ff */
[----:B------:R-:W-:Y:S01]  /*1a40*/  BSSY.RECONVERGENT B0, `(.L_x_4) ;  /* 0x0000014000007945 */ /* 0x000fe20003800200 */
[----:B------:R-:W-:-:S04]  /*1a50*/  ISETP.GT.U32.AND P6, PT, R16, 0x39b, PT ;  /* 0x0000039b1000780c */ /* 0x000fc80003fc4070 */
[----:B------:R-:W-:-:S04]  /*1a60*/  ISETP.GT.U32.OR P6, PT, R12, 0xe6, P6 ;  /* 0x000000e60c00780c */ /* 0x000fc800037c4470 */
[----:B------:R-:W-:-:S13]  /*1a70*/  ISETP.GT.U32.OR P6, PT, R21, 0x6f, P6 ;  /* 0x0000006f1500780c */ /* 0x000fda00037c4470 */
[----:B------:R-:W-:Y:S05]  /*1a80*/  @P6 BRA `(.L_x_5) ;  /* 0x00000000003c6947 */ /* 0x000fea0003800000 */
[----:B------:R-:W-:Y:S01]  /*1a90*/  IADD3 R12, PT, PT, R39, -0x39, RZ ;  /* 0xffffffc7270c7810 */ /* 0x000fe20007ffe0ff */
[----:B------:R-:W-:Y:S01]  /*1aa0*/  BSSY.RECONVERGENT B1, `(.L_x_6) ;  /* 0x000000c000017945 */ /* 0x000fe20003800200 */
[----:B------:R-:W-:Y:S01]  /*1ab0*/  LOP3.LUT P6, RZ, R42, R43, RZ, 0xfc, !PT ;  /* 0x0000002b2aff7212 */ /* 0x000fe200078cfcff */
[----:B--2---:R-:W-:Y:S01]  /*1ac0*/  IMAD.MOV.U32 R13, RZ, RZ, RZ ;  /* 0x000000ffff0d7224 */ /* 0x004fe200078e00ff */
[----:B------:R-:W-:-:S04]  /*1ad0*/  LOP3.LUT R12, R12, 0xff, RZ, 0xc0, !PT ;  /* 0x000000ff0c0c7812 */ /* 0x000fc800078ec0ff */
[----:B------:R-:W-:-:S04]  /*1ae0*/  ISETP.LT.U32.OR P6, PT, R12, 0xc8, !P6 ;  /* 0x000000c80c00780c */ /* 0x000fc800077c1470 */
[----:B------:R-:W-:-:S13]  /*1af0*/  ISETP.GT.U32.OR P6, PT, R41, 0x38, P6 ;  /* 0x000000382900780c */ /* 0x000fda00037c4470 */
[----:B------:R-:W-:Y:S05]  /*1b00*/  @P6 BRA `(.L_x_7) ;  /* 0x0000000000146947 */ /* 0x000fea0003800000 */
[----:B------:R-:W-:-:S04]  /*1b10*/  IADD3 R13, P6, PT, R24, UR5, RZ ;  /* 0x00000005180d7c10 */ /* 0x000fc8000ffde0ff */
[----:B------:R-:W-:Y:S02]  /*1b20*/  IADD3.X R14, PT, PT, RZ, UR6, RZ, P6, !PT ;  /* 0x00000006ff0e7c10 */ /* 0x000fe4000b7fe4ff */
[----:B------:R-:W-:-:S04]  /*1b30*/  LEA R12, P6, R13, UR9, 0x2 ;  /* 0x000000090d0c7c11 */ /* 0x000fc8000f8c10ff */
[----:B------:R-:W-:-:S06]  /*1b40*/  LEA.HI.X R13, R13, UR10, R14, 0x2, P6 ;  /* 0x0000000a0d0d7c11 */ /* 0x000fcc000b0f140e */
[----:B------:R1:W5:Y:S03]  /*1b50*/  LDG.E.CONSTANT R13, desc[UR12][R12.64] ;  /* 0x0000000c0c0d7981 */ /* 0x000366000c1e9900 */
.L_x_7:
[----:B------:R-:W-:Y:S05]  /*1b60*/  BSYNC.RECONVERGENT B1 ;  /* 0x0000000000017941 */ /* 0x000fea0003800200 */
.L_x_6:
[----:B-----5:R3:W-:Y:S02]  /*1b70*/  STS [R40+0x10], R13 ;  /* 0x0000100d28007388 */ /* 0x0207e40000000800 */
.L_x_5:
[----:B------:R-:W-:Y:S05]  /*1b80*/  BSYNC.RECONVERGENT B0 ;  /* 0x0000000000007941 */ /* 0x000fea0003800200 */
.L_x_4:
[----:B--23--:R-:W-:Y:S01]  /*1b90*/  IADD3 R13, PT, PT, R19, 0x5, RZ ;  /* 0x00000005130d7810 */ /* 0x00cfe20007ffe0ff */
[----:B------:R-:W-:Y:S01]  /*1ba0*/  BSSY.RECONVERGENT B0, `(.L_x_8) ;  /* 0x0000011000007945 */ /* 0x000fe20003800200 */
[----:B------:R-:W-:Y:S02]  /*1bb0*/  ISETP.GT.U32.AND P6, PT, R16, 0x39a, PT ;  /* 0x0000039a1000780c */ /* 0x000fe40003fc4070 */
[----:B-1----:R-:W-:-:S04]  /*1bc0*/  LEA.HI R12, R13, R20, RZ, 0x1e ;  /* 0x000000140d0c7211 */ /* 0x002fc800078ff0ff */
[----:B------:R-:W-:-:S04]  /*1bd0*/  ISETP.GT.U32.OR P6, PT, R12, 0xe7, P6 ;  /* 0x000000e70c00780c */ /* 0x000fc800037c4470 */
[----:B------:R-:W-:-:S13]  /*1be0*/  ISETP.GT.U32.OR P6, PT, R21, 0x6e, P6 ;  /* 0x0000006e1500780c */ /* 0x000fda00037c4470 */
[----:B------:R-:W-:Y:S05]  /*1bf0*/  @P6 BRA `(.L_x_9) ;  /* 0x00000000002c6947 */ /* 0x000fea0003800000 */
[----:B------:R-:W-:Y:S01]  /*1c00*/  ISETP.NE.AND P6, PT, R47, RZ, PT ;  /* 0x000000ff2f00720c */ /* 0x000fe20003fc5270 */
[----:B------:R-:W-:Y:S01]  /*1c10*/  BSSY.RECONVERGENT B1, `(.L_x_10) ;  /* 0x0000008000017945 */ /* 0x000fe20003800200 */
[----:B------:R-:W-:-:S11]  /*1c20*/  MOV R13, RZ ;  /* 0x000000ff000d7202 */ /* 0x000fd60000000f00 */
[----:B------:R-:W-:Y:S05]  /*1c30*/  @P6 BRA `(.L_x_11) ;  /* 0x0000000000146947 */ /* 0x000fea0003800000 */
[----:B------:R-:W-:-:S04]  /*1c40*/  IADD3 R13, P6, PT, R9, UR5, RZ ;  /* 0x00000005090d7c10 */ /* 0x000fc8000ffde0ff */
[----:B------:R-:W-:Y:S02]  /*1c50*/  IADD3.X R14, PT, PT, RZ, UR6, RZ, P6, !PT ;  /* 0x00000006ff0e7c10 */ /* 0x000fe4000b7fe4ff */
[----:B------:R-:W-:-:S04]  /*1c60*/  LEA R12, P6, R13, UR9, 0x2 ;  /* 0x000000090d0c7c11 */ /* 0x000fc8000f8c10ff */
[----:B------:R-:W-:-:S06]  /*1c70*/  LEA.HI.X R13, R13, UR10, R14, 0x2, P6 ;  /* 0x0000000a0d0d7c11 */ /* 0x000fcc000b0f140e */
[----:B------:R1:W5:Y:S03]  /*1c80*/  LDG.E.CONSTANT R13, desc[UR12][R12.64] ;  /* 0x0000000c0c0d7981 */ /* 0x000366000c1e9900 */
.L_x_11:
[----:B------:R-:W-:Y:S05]  /*1c90*/  BSYNC.RECONVERGENT B1 ;  /* 0x0000000000017941 */ /* 0x000fea0003800200 */
.L_x_10:
[----:B-----5:R2:W-:Y:S02]  /*1ca0*/  STS [R40+0x14], R13 ;  /* 0x0000140d28007388 */ /* 0x0205e40000000800 */
.L_x_9:
[----:B------:R-:W-:Y:S05]  /*1cb0*/  BSYNC.RECONVERGENT B0 ;  /* 0x0000000000007941 */ /* 0x000fea0003800200 */
.L_x_8:
[----:B--2---:R-:W-:Y:S01]  /*1cc0*/  VIADD R13, R19, 0x6 ;  /* 0x00000006130d7836 */ /* 0x004fe20000000000 */
[----:B------:R-:W-:Y:S01]  /*1cd0*/  ISETP.GT.U32.AND P6, PT, R16, 0x399, PT ;  /* 0x000003991000780c */ /* 0x000fe20003fc4070 */
[----:B------:R-:W-:Y:S03]  /*1ce0*/  BSSY.RECONVERGENT B0, `(.L_x_12) ;  /* 0x0000010000007945 */ /* 0x000fe60003800200 */
[----:B-1----:R-:W-:-:S04]  /*1cf0*/  LEA.HI R12, R13, R20, RZ, 0x1e ;  /* 0x000000140d0c7211 */ /* 0x002fc800078ff0ff */
[----:B------:R-:W-:-:S04]  /*1d00*/  ISETP.GT.U32.OR P6, PT, R12, 0xe7, P6 ;  /* 0x000000e70c00780c */ /* 0x000fc800037c4470 */
[----:B------:R-:W-:-:S13]  /*1d10*/  ISETP.GT.U32.OR P6, PT, R21, 0x6d, P6 ;  /* 0x0000006d1500780c */ /* 0x000fda00037c4470 */
        /* <DEDUP_REMOVED lines=10> */
.L_x_15:
[----:B------:R-:W-:Y:S05]  /*1dc0*/  BSYNC.RECONVERGENT B1 ;  /* 0x0000000000017941 */ /* 0x000fea0003800200 */
.L_x_14:
[----:B-----5:R2:W-:Y:S02]  /*1dd0*/  STS [R40+0x18], R13 ;  /* 0x0000180d28007388 */ /* 0x0205e40000000800 */
.L_x_13:
[----:B------:R-:W-:Y:S05]  /*1de0*/  BSYNC.RECONVERGENT B0 ;  /* 0x0000000000007941 */ /* 0x000fea0003800200 */
.L_x_12:
[----:B------:R-:W-:Y:S01]  /*1df0*/  ISETP.GT.U32.AND P6, PT, R21, 0x6c, PT ;  /* 0x0000006c1500780c */ /* 0x000fe20003fc4070 */
[----:B------:R-:W-:Y:S01]  /*1e00*/  BSSY.RECONVERGENT B0, `(.L_x_16) ;  /* 0x0000013000007945 */ /* 0x000fe20003800200 */
[----:B------:R-:W-:Y:S02]  /*1e10*/  IADD3 R19, PT, PT, R19, 0x7, RZ ;  /* 0x0000000713137810 */ /* 0x000fe40007ffe0ff */
[----:B-1----:R-:W-:Y:S02]  /*1e20*/  P2R R12, PR, RZ, 0x1 ;  /* 0x00000001ff0c7803 */ /* 0x002fe40000000000 */
[----:B------:R-:W-:Y:S02]  /*1e30*/  ISETP.NE.OR P0, PT, R18, RZ, P6 ;  /* 0x000000ff1200720c */ /* 0x000fe40003705670 */
[----:B------:R-:W-:Y:S02]  /*1e40*/  LEA.HI R20, R19, R20, RZ, 0x1e ;  /* 0x0000001413147211 */ /* 0x000fe400078ff0ff */
[----:B------:R-:W-:-:S04]  /*1e50*/  ISETP.GT.U32.AND P6, PT, R16, 0x398, PT ;  /* 0x000003981000780c */ /* 0x000fc80003fc4070 */
[----:B------:R-:W-:-:S04]  /*1e60*/  ISETP.GT.U32.OR P6, PT, R20, 0xe7, P6 ;  /* 0x000000e71400780c */ /* 0x000fc800037c4470 */
[----:B------:R-:W-:Y:S02]  /*1e70*/  PLOP3.LUT P6, PT, P6, P0, PT, 0xf8, 0x8f ;  /* 0x00000000008f781c */ /* 0x000fe400037c1f70 */
[----:B------:R-:W-:-:S11]  /*1e80*/  ISETP.NE.AND P0, PT, R12, RZ, PT ;  /* 0x000000ff0c00720c */ /* 0x000fd60003f05270 */
[----:B------:R-:W-:Y:S05]  /*1e90*/  @P6 BRA `(.L_x_17) ;  /* 0x0000000000246947 */ /* 0x000fea0003800000 */
[----:B------:R-:W-:Y:S01]  /*1ea0*/  ISETP.NE.AND P6, PT, R45, RZ, PT ;  /* 0x000000ff2d00720c */ /* 0x000fe20003fc5270 */
[----:B------:R-:W-:Y:S01]  /*1eb0*/  BSSY.RECONVERGENT B1, `(.L_x_18) ;  /* 0x0000006000017945 */ /* 0x000fe20003800200 */
[----:B--2---:R-:W-:-:S11]  /*1ec0*/  MOV R13, RZ ;  /* 0x000000ff000d7202 */ /* 0x004fd60000000f00 */
[----:B------:R-:W-:Y:S05]  /*1ed0*/  @P6 BRA `(.L_x_19) ;  /* 0x00000000000c6947 */ /* 0x000fea0003800000 */
[----:B------:R-:W-:-:S04]  /*1ee0*/  LEA R12, P6, R6, UR7, 0x2 ;  /* 0x00000007060c7c11 */ /* 0x000fc8000f8c10ff */
[----:B------:R-:W-:-:S06]  /*1ef0*/  IADD3.X R13, PT, PT, R35, UR8, RZ, P6, !PT ;  /* 0x00000008230d7c10 */ /* 0x000fcc000b7fe4ff */
[----:B------:R1:W5:Y:S03]  /*1f00*/  LDG.E.CONSTANT R13, desc[UR12][R12.64] ;  /* 0x0000000c0c0d7981 */ /* 0x000366000c1e9900 */
.L_x_19:
[----:B------:R-:W-:Y:S05]  /*1f10*/  BSYNC.RECONVERGENT B1 ;  /* 0x0000000000017941 */ /* 0x000fea0003800200 */
.L_x_18:
[----:B-----5:R3:W-:Y:S02]  /*1f20*/  STS [R38+0x1c], R13 ;  /* 0x00001c0d26007388 */ /* 0x0207e40000000800 */
.L_x_17:
[----:B------:R-:W-:Y:S05]  /*1f30*/  BSYNC.RECONVERGENT B0 ;  /* 0x0000000000007941 */ /* 0x000fea0003800200 */
.L_x_16:
[----:B------:R-:W-:Y:S01]  /*1f40*/  @!P0 MOV R21, R29 ;  /* 0x0000001d00158202 */ /* 0x000fe20000000f00 */
[----:B------:R-:W-:Y:S01]  /*1f50*/  @!P0 IMAD.MOV.U32 R20, RZ, RZ, R28 ;  /* 0x000000ffff148224 */ /* 0x000fe200078e001c */
[----:B------:R-:W-:Y:S02]  /*1f60*/  @!P1 MOV R15, R31 ;  /* 0x0000001f000f9202 */ /* 0x000fe40000000f00 */
[----:B------:R-:W-:Y:S02]  /*1f70*/  @!P1 MOV R14, R30 ;  /* 0x0000001e000e9202 */ /* 0x000fe40000000f00 */
[----:B-1----:R-:W-:Y:S01]  /*1f80*/  @!P2 MOV R12, R26 ;  /* 0x0000001a000ca202 */ /* 0x002fe20000000f00 */
[----:B------:R-:W4:Y:S01]  /*1f90*/  @!P0 LDG.E.CONSTANT R21, desc[UR12][R20.64] ;  /* 0x0000000c14158981 */ /* 0x000f22000c1e9900 */
[----:B--23--:R-:W-:Y:S01]  /*1fa0*/  @!P2 MOV R13, R27 ;  /* 0x0000001b000da202 */ /* 0x00cfe20000000f00 */
[----:B------:R-:W-:Y:S01]  /*1fb0*/  UIADD3 UR7, UP0, UPT, UR7, 0xc400, URZ ;  /* 0x0000c40007077890 */ /* 0x000fe2000ff1e0ff */
[----:B------:R-:W-:Y:S01]  /*1fc0*/  IADD3 R28, P6, PT, R28, 0x90, RZ ;  /* 0x000000901c1c7810 */ /* 0x000fe20007fde0ff */
[----:B------:R-:W2:Y:S04]  /*1fd0*/  @!P1 LDG.E.CONSTANT R15, desc[UR12][R14.64] ;  /* 0x0000000c0e0f9981 */ /* 0x000ea8000c1e9900 */
[----:B------:R-:W3:Y:S04]  /*1fe0*/  @!P2 LDG.E.CONSTANT R12, desc[UR12][R12.64] ;  /* 0x0000000c0c0ca981 */ /* 0x000ee8000c1e9900 */
[----:B----4-:R-:W-:Y:S01]  /*1ff0*/  @!P0 STS [R32], R21 ;  /* 0x0000001520008388 */ /* 0x010fe20000000800 */
[----:B------:R-:W-:Y:S01]  /*2000*/  UIADD3 UR4, UPT, UPT, UR4, 0x1, URZ ;  /* 0x0000000104047890 */ /* 0x000fe2000fffe0ff */
[----:B------:R-:W-:-:S02]  /*2010*/  IADD3.X R29, PT, PT, RZ, R29, RZ, P6, !PT ;  /* 0x0000001dff1d7210 */ /* 0x000fc400037fe4ff */
[----:B--2---:R-:W-:Y:S01]  /*2020*/  @!P1 STS [R32+0x4], R15 ;  /* 0x0000040f20009388 */ /* 0x004fe20000000800 */
[----:B------:R-:W-:Y:S01]  /*2030*/  UIADD3.X UR8, UPT, UPT, URZ, UR8, URZ, UP0, !UPT ;  /* 0x00000008ff087290 */ /* 0x000fe200087fe4ff */
[----:B------:R-:W-:Y:S02]  /*2040*/  IADD3 R30, P6, PT, R30, 0x90, RZ ;  /* 0x000000901e1e7810 */ /* 0x000fe40007fde0ff */
[----:B---3--:R-:W-:Y:S01]  /*2050*/  @!P2 STS [R25+0x8], R12 ;  /* 0x0000080c1900a388 */ /* 0x008fe20000000800 */
[----:B------:R-:W-:Y:S02]  /*2060*/  UISETP.NE.AND UP0, UPT, UR4, 0x10, UPT ;  /* 0x000000100400788c */ /* 0x000fe4000bf05270 */
[----:B------:R-:W-:Y:S01]  /*2070*/  IMAD.X R31, RZ, RZ, R31, P6 ;  /* 0x000000ffff1f7224 */ /* 0x000fe200030e061f */
[----:B------:R-:W-:Y:S01]  /*2080*/  BAR.SYNC.DEFER_BLOCKING 0x0 ;  /* 0x0000000000007b1d */ /* 0x000fe20000010000 */
[----:B------:R-:W-:Y:S01]  /*2090*/  IADD3 R26, P6, PT, R26, 0x90, RZ ;  /* 0x000000901a1a7810 */ /* 0x000fe20007fde0ff */
[----:B------:R-:W-:-:S03]  /*20a0*/  UIADD3 UR5, UP1, UPT, UR5, 0x3100, URZ ;  /* 0x0000310005057890 */ /* 0x000fc6000ff3e0ff */
[----:B------:R-:W-:Y:S01]  /*20b0*/  IADD3.X R27, PT, PT, RZ, R27, RZ, P6, !PT ;  /* 0x0000001bff1b7210 */ /* 0x000fe200037fe4ff */
[----:B0-----:R-:W-:Y:S04]  /*20c0*/  LDS R22, [R0] ;  /* 0x0000000000167984 */ /* 0x001fe80000000800 */
[----:B------:R-:W0:Y:S04]  /*20d0*/  LDS.128 R16, [R33] ;  /* 0x0000000021107984 */ /* 0x000e280000000c00 */
[----:B------:R-:W1:Y:S04]  /*20e0*/  LDS R48, [R0+0x4] ;  /* 0x0000040000307984 */ /* 0x000e680000000800 */
[----:B------:R-:W2:Y:S04]  /*20f0*/  LDS R50, [R0+0x8] ;  /* 0x0000080000327984 */ /* 0x000ea80000000800 */
[----:B------:R-:W3:Y:S04]  /*2100*/  LDS R14, [R0+0x10] ;  /* 0x00001000000e7984 */ /* 0x000ee80000000800 */
[----:B------:R-:W4:Y:S04]  /*2110*/  LDS R13, [R0+0x14] ;  /* 0x00001400000d7984 */ /* 0x000f280000000800 */
[----:B------:R-:W5:Y:S01]  /*2120*/  LDS R15, [R0+0x18] ;  /* 0x00001800000f7984 */ /* 0x000f620000000800 */
[----:B0-----:R-:W-:-:S03]  /*2130*/  FFMA R53, R22, R16, R53 ;  /* 0x0000001016357223 */ /* 0x001fc60000000035 */
[----:B------:R-:W0:Y:S01]  /*2140*/  LDS.128 R20, [R33+0x10] ;  /* 0x0000100021147984 */ /* 0x000e220000000c00 */
[----:B-1----:R-:W-:-:S03]  /*2150*/  FFMA R53, R48, R17, R53 ;  /* 0x0000001130357223 */ /* 0x002fc60000000035 */
[----:B------:R-:W-:Y:S01]  /*2160*/  LDS R48, [R0+0x24] ;  /* 0x0000240000307984 */ /* 0x000fe20000000800 */
[----:B--2---:R-:W-:-:S03]  /*2170*/  FFMA R50, R50, R18, R53 ;  /* 0x0000001232327223 */ /* 0x004fc60000000035 */
[----:B------:R-:W-:Y:S01]  /*2180*/  LDS R53, [R0+0x48] ;  /* 0x0000480000357984 */ /* 0x000fe20000000800 */
[C---:B---3--:R-:W-:Y:S01]  /*2190*/  FFMA R12, R14.reuse, R16, R51 ;  /* 0x000000100e0c7223 */ /* 0x048fe20000000033 */
[----:B------:R-:W-:-:S03]  /*21a0*/  FFMA R51, R14, R19, R50 ;  /* 0x000000130e337223 */ /* 0x000fc60000000032 */
[----:B----4-:R-:W-:-:S04]  /*21b0*/  FFMA R12, R13, R17, R12 ;  /* 0x000000110d0c7223 */ /* 0x010fc8000000000c */
[----:B-----5:R-:W-:Y:S02]  /*21c0*/  FFMA R50, R15, R18, R12 ;  /* 0x000000120f327223 */ /* 0x020fe4000000000c */
[----:B------:R-:W-:Y:S01]  /*21d0*/  LDS R12, [R0+0x30] ;  /* 0x00003000000c7984 */ /* 0x000fe20000000800 */
[----:B0-----:R-:W-:-:S03]  /*21e0*/  FFMA R14, R13, R20, R51 ;  /* 0x000000140d0e7223 */ /* 0x001fc60000000033 */
[----:B------:R-:W-:Y:S01]  /*21f0*/  LDS R51, [R0+0x28] ;  /* 0x0000280000337984 */ /* 0x000fe20000000800 */
[----:B------:R-:W-:-:S03]  /*2200*/  FFMA R15, R15, R21, R14 ;  /* 0x000000150f0f7223 */ /* 0x000fc6000000000e */
[----:B------:R-:W0:Y:S02]  /*2210*/  LDS R14, [R0+0x20] ;  /* 0x00002000000e7984 */ /* 0x000e240000000800 */
[----:B0-----:R-:W-:-:S04]  /*2220*/  FFMA R13, R14, R19, R50 ;  /* 0x000000130e0d7223 */ /* 0x001fc80000000032 */
[----:B------:R-:W-:Y:S01]  /*2230*/  FFMA R52, R48, R20, R13 ;  /* 0x0000001430347223 */ /* 0x000fe2000000000d */
[----:B------:R-:W-:-:S03]  /*2240*/  FFMA R49, R14, R16, R49 ;  /* 0x000000100e317223 */ /* 0x000fc60000000031 */
[C---:B------:R-:W-:Y:S01]  /*2250*/  FFMA R13, R51.reuse, R21, R52 ;  /* 0x00000015330d7223 */ /* 0x040fe20000000034 */
[-C--:B------:R-:W-:Y:S01]  /*2260*/  FFMA R50, R14, R22.reuse, R15 ;  /* 0x000000160e327223 */ /* 0x080fe2000000000f */
[----:B------:R-:W-:Y:S02]  /*2270*/  FFMA R14, R48, R17, R49 ;  /* 0x00000011300e7223 */ /* 0x000fe40000000031 */
[----:B------:R-:W-:Y:S02]  /*2280*/  FFMA R52, R12, R22, R13 ;  /* 0x000000160c347223 */ /* 0x000fe4000000000d */
[----:B------:R-:W0:Y:S01]  /*2290*/  LDS R13, [R0+0x34] ;  /* 0x00003400000d7984 */ /* 0x000e220000000800 */
[----:B------:R-:W-:Y:S01]  /*22a0*/  FFMA R48, R48, R23, R50 ;  /* 0x0000001730307223 */ /* 0x000fe20000000032 */
[----:B------:R-:W-:Y:S01]  /*22b0*/  FFMA R50, R51, R18, R14 ;  /* 0x0000001233327223 */ /* 0x000fe2000000000e */
[C---:B------:R-:W-:Y:S02]  /*22c0*/  FFMA R14, R12.reuse, R16, R59 ;  /* 0x000000100c0e7223 */ /* 0x040fe4000000003b */
[----:B------:R-:W1:Y:S01]  /*22d0*/  LDS R59, [R0+0x38] ;  /* 0x00003800003b7984 */ /* 0x000e620000000800 */
[----:B------:R-:W-:-:S03]  /*22e0*/  FFMA R15, R12, R19, R50 ;  /* 0x000000130c0f7223 */ /* 0x000fc60000000032 */
[----:B------:R-:W2:Y:S01]  /*22f0*/  LDS R12, [R0+0x40] ;  /* 0x00004000000c7984 */ /* 0x000ea20000000800 */
[C---:B0-----:R-:W-:Y:S01]  /*2300*/  FFMA R50, R13.reuse, R20, R15 ;  /* 0x000000140d327223 */ /* 0x041fe2000000000f */
[----:B------:R-:W-:-:S03]  /*2310*/  FFMA R14, R13, R17, R14 ;  /* 0x000000110d0e7223 */ /* 0x000fc6000000000e */
[C---:B-1----:R-:W-:Y:S02]  /*2320*/  FFMA R49, R59.reuse, R21, R50 ;  /* 0x000000153b317223 */ /* 0x042fe40000000032 */
[----:B------:R-:W0:Y:S01]  /*2330*/  LDS R50, [R0+0x44] ;  /* 0x0000440000327984 */ /* 0x000e220000000800 */
[----:B------:R-:W-:Y:S01]  /*2340*/  FFMA R14, R59, R18, R14 ;  /* 0x000000123b0e7223 */ /* 0x000fe2000000000e */
[C---:B--2---:R-:W-:Y:S01]  /*2350*/  FFMA R57, R12.reuse, R16, R57 ;  /* 0x000000100c397223 */ /* 0x044fe20000000039 */
[C---:B------:R-:W-:Y:S02]  /*2360*/  FFMA R49, R12.reuse, R22, R49 ;  /* 0x000000160c317223 */ /* 0x040fe40000000031 */
[----:B------:R-:W-:Y:S02]  /*2370*/  FFMA R15, R12, R19, R14 ;  /* 0x000000130c0f7223 */ /* 0x000fe4000000000e */
[----:B------:R-:W1:Y:S01]  /*2380*/  LDS R12, [R0+0x50] ;  /* 0x00005000000c7984 */ /* 0x000e620000000800 */
[----:B------:R-:W-:Y:S01]  /*2390*/  FFMA R52, R13, R23, R52 ;  /* 0x000000170d347223 */ /* 0x000fe20000000034 */
[C---:B0-----:R-:W-:Y:S01]  /*23a0*/  FFMA R14, R50.reuse, R17, R57 ;  /* 0x00000011320e7223 */ /* 0x041fe20000000039 */
[----:B------:R-:W-:-:S03]  /*23b0*/  FFMA R54, R50, R20, R15 ;  /* 0x0000001432367223 */ /* 0x000fc6000000000f */
[C---:B------:R-:W-:Y:S01]  /*23c0*/  FFMA R14, R53.reuse, R18, R14 ;  /* 0x00000012350e7223 */ /* 0x040fe2000000000e */
[----:B------:R-:W-:Y:S01]  /*23d0*/  FFMA R15, R53, R21, R54 ;  /* 0x00000015350f7223 */ /* 0x000fe20000000036 */
[C---:B-1----:R-:W-:Y:S02]  /*23e0*/  FFMA R55, R12.reuse, R16, R55 ;  /* 0x000000100c377223 */ /* 0x042fe40000000037 */
[C---:B------:R-:W-:Y:S01]  /*23f0*/  FFMA R13, R12.reuse, R19, R14 ;  /* 0x000000130c0d7223 */ /* 0x040fe2000000000e */
[----:B------:R-:W-:Y:S02]  /*2400*/  FFMA R54, R12, R22, R15 ;  /* 0x000000160c367223 */ /* 0x000fe4000000000f */
[----:B------:R-:W0:Y:S01]  /*2410*/  LDS R12, [R0+0x54] ;  /* 0x00005400000c7984 */ /* 0x000e220000000800 */
[----:B------:R-:W-:Y:S01]  /*2420*/  FFMA R50, R50, R23, R49 ;  /* 0x0000001732327223 */ /* 0x000fe20000000031 */
[C---:B0-----:R-:W-:Y:S01]  /*2430*/  FFMA R55, R12.reuse, R17, R55 ;  /* 0x000000110c377223 */ /* 0x041fe20000000037 */
[C---:B------:R-:W-:Y:S01]  /*2440*/  FFMA R14, R12.reuse, R20, R13 ;  /* 0x000000140c0e7223 */ /* 0x040fe2000000000d */
[----:B------:R-:W-:-:S02]  /*2450*/  FFMA R49, R12, R23, R54 ;  /* 0x000000170c317223 */ /* 0x000fc40000000036 */
[----:B------:R-:W0:Y:S02]  /*2460*/  LDS R12, [R0+0x60] ;  /* 0x00006000000c7984 */ /* 0x000e240000000800 */
[----:B0-----:R-:W-:Y:S02]  /*2470*/  FFMA R57, R12, R16, R61 ;  /* 0x000000100c397223 */ /* 0x001fe4000000003d */
[----:B------:R-:W0:Y:S02]  /*2480*/  LDS R16, [R0+0x58] ;  /* 0x0000580000107984 */ /* 0x000e240000000800 */
[C---:B0-----:R-:W-:Y:S01]  /*2490*/  FFMA R55, R16.reuse, R18, R55 ;  /* 0x0000001210377223 */ /* 0x041fe20000000037 */
[----:B------:R-:W-:-:S03]  /*24a0*/  FFMA R13, R16, R21, R14 ;  /* 0x00000015100d7223 */ /* 0x000fc6000000000e */
[C---:B------:R-:W-:Y:S01]  /*24b0*/  FFMA R55, R12.reuse, R19, R55 ;  /* 0x000000130c377223 */ /* 0x040fe20000000037 */
[----:B------:R-:W-:Y:S02]  /*24c0*/  FFMA R14, R12, R22, R13 ;  /* 0x000000160c0e7223 */ /* 0x000fe4000000000d */
[----:B------:R-:W0:Y:S02]  /*24d0*/  LDS R12, [R0+0x64] ;  /* 0x00006400000c7984 */ /* 0x000e240000000800 */
[C---:B0-----:R-:W-:Y:S01]  /*24e0*/  FFMA R57, R12.reuse, R17, R57 ;  /* 0x000000110c397223 */ /* 0x041fe20000000039 */
[C---:B------:R-:W-:Y:S01]  /*24f0*/  FFMA R55, R12.reuse, R20, R55 ;  /* 0x000000140c377223 */ /* 0x040fe20000000037 */
[----:B------:R-:W-:Y:S02]  /*2500*/  FFMA R17, R12, R23, R14 ;  /* 0x000000170c117223 */ /* 0x000fe4000000000e */
[----:B------:R-:W0:Y:S02]  /*2510*/  LDS.128 R12, [R33+0x20] ;  /* 0x00002000210c7984 */ /* 0x000e240000000c00 */
[-C--:B0-----:R-:W-:Y:S01]  /*2520*/  FFMA R54, R51, R12.reuse, R48 ;  /* 0x0000000c33367223 */ /* 0x081fe20000000030 */
[----:B------:R-:W-:Y:S01]  /*2530*/  FFMA R48, R53, R12, R50 ;  /* 0x0000000c35307223 */ /* 0x000fe20000000032 */
[----:B------:R-:W-:Y:S04]  /*2540*/  LDS R51, [R0+0x70] ;  /* 0x0000700000337984 */ /* 0x000fe80000000800 */
[----:B------:R-:W0:Y:S02]  /*2550*/  LDS R50, [R0+0x68] ;  /* 0x0000680000327984 */ /* 0x000e240000000800 */
[----:B0-----:R-:W-:-:S04]  /*2560*/  FFMA R18, R50, R18, R57 ;  /* 0x0000001232127223 */ /* 0x001fc80000000039 */
[----:B------:R-:W-:Y:S02]  /*2570*/  FFMA R18, R51, R19, R18 ;  /* 0x0000001333127223 */ /* 0x000fe40000000012 */
[----:B------:R-:W0:Y:S02]  /*2580*/  LDS R19, [R0+0x74] ;  /* 0x0000740000137984 */ /* 0x000e240000000800 */
[----:B0-----:R-:W-:Y:S02]  /*2590*/  FFMA R53, R19, R20, R18 ;  /* 0x0000001413357223 */ /* 0x001fe40000000012 */
[----:B------:R-:W0:Y:S01]  /*25a0*/  LDS R18, [R0+0x78] ;  /* 0x0000780000127984 */ /* 0x000e220000000800 */
[----:B------:R-:W-:-:S04]  /*25b0*/  FFMA R20, R50, R21, R55 ;  /* 0x0000001532147223 */ /* 0x000fc80000000037 */
[----:B------:R-:W-:Y:S02]  /*25c0*/  FFMA R20, R51, R22, R20 ;  /* 0x0000001633147223 */ /* 0x000fe40000000014 */
[----:B------:R-:W-:Y:S01]  /*25d0*/  LDS R51, [R0+0x3a0] ;  /* 0x0003a00000337984 */ /* 0x000fe20000000800 */
[----:B0-----:R-:W-:-:S03]  /*25e0*/  FFMA R56, R18, R21, R53 ;  /* 0x0000001512387223 */ /* 0x001fc60000000035 */
[----:B------:R-:W0:Y:S02]  /*25f0*/  LDS R21, [R0+0x80] ;  /* 0x0000800000157984 */ /* 0x000e240000000800 */
[----:B0-----:R-:W-:Y:S02]  /*2600*/  FFMA R53, R21, R22, R56 ;  /* 0x0000001615357223 */ /* 0x001fe40000000038 */
[----:B------:R-:W0:Y:S01]  /*2610*/  LDS R21, [R0+0x3a4] ;  /* 0x0003a40000157984 */ /* 0x000e220000000800 */
[----:B------:R-:W-:-:S03]  /*2620*/  FFMA R56, R51, R13, R54 ;  /* 0x0000000d33387223 */ /* 0x000fc60000000036 */
[----:B------:R-:W1:Y:S04]  /*2630*/  LDS R22, [R0+0x84] ;  /* 0x0000840000167984 */ /* 0x000e680000000800 */
[----:B------:R-:W2:Y:S01]  /*2640*/  LDS R54, [R0+0x3a8] ;  /* 0x0003a80000367984 */ /* 0x000ea20000000800 */
[-C--:B------:R-:W-:Y:S01]  /*2650*/  FFMA R19, R19, R23.reuse, R20 ;  /* 0x0000001713137223 */ /* 0x080fe20000000014 */
[----:B0-----:R-:W-:Y:S01]  /*2660*/  FFMA R21, R21, R14, R56 ;  /* 0x0000000e15157223 */ /* 0x001fe20000000038 */
[----:B-1----:R-:W-:Y:S02]  /*2670*/  FFMA R51, R22, R23, R53 ;  /* 0x0000001716337223 */ /* 0x002fe40000000035 */
[----:B------:R-:W0:Y:S01]  /*2680*/  LDS R53, [R0+0x3b0] ;  /* 0x0003b00000357984 */ /* 0x000e220000000800 */
[----:B--2---:R-:W-:-:S03]  /*2690*/  FFMA R55, R54, R15, R21 ;  /* 0x0000000f36377223 */ /* 0x004fc60000000015 */
[----:B------:R-:W1:Y:S01]  /*26a0*/  LDS.128 R20, [R33+0x30] ;  /* 0x0000300021147984 */ /* 0x000e620000000c00 */
[-C--:B------:R-:W-:Y:S01]  /*26b0*/  FFMA R52, R59, R12.reuse, R52 ;  /* 0x0000000c3b347223 */ /* 0x080fe20000000034 */
[----:B------:R-:W-:Y:S02]  /*26c0*/  FFMA R50, R50, R12, R17 ;  /* 0x0000000c32327223 */ /* 0x000fe40000000011 */
[----:B------:R-:W-:Y:S01]  /*26d0*/  LDS R17, [R0+0x3b8] ;  /* 0x0003b80000117984 */ /* 0x000fe20000000800 */
[C---:B0-----:R-:W-:Y:S01]  /*26e0*/  FFMA R54, R53.reuse, R13, R52 ;  /* 0x0000000d35367223 */ /* 0x041fe20000000034 */
[----:B-1----:R-:W-:Y:S02]  /*26f0*/  FFMA R58, R53, R20, R55 ;  /* 0x00000014353a7223 */ /* 0x002fe40000000037 */
[----:B------:R-:W0:Y:S01]  /*2700*/  LDS R53, [R0+0x3b4] ;  /* 0x0003b40000357984 */ /* 0x000e220000000800 */
[----:B------:R-:W-:-:S03]  /*2710*/  FFMA R52, R16, R12, R49 ;  /* 0x0000000c10347223 */ /* 0x000fc60000000031 */
[----:B------:R-:W1:Y:S04]  /*2720*/  LDS R16, [R0+0x88] ;  /* 0x0000880000107984 */ /* 0x000e680000000800 */
[----:B------:R-:W2:Y:S01]  /*2730*/  LDS R49, [R0+0x3c0] ;  /* 0x0003c00000317984 */ /* 0x000ea20000000800 */
[C---:B0-----:R-:W-:Y:S01]  /*2740*/  FFMA R56, R53.reuse, R14, R54 ;  /* 0x0000000e35387223 */ /* 0x041fe20000000036 */
[----:B------:R-:W-:Y:S01]  /*2750*/  FFMA R53, R53, R21, R58 ;  /* 0x0000001535357223 */ /* 0x000fe2000000003a */
[-C--:B------:R-:W-:Y:S01]  /*2760*/  FFMA R54, R18, R12.reuse, R19 ;  /* 0x0000000c12367223 */ /* 0x080fe20000000013 */
[----:B-1----:R-:W-:Y:S01]  /*2770*/  FFMA R12, R16, R12, R51 ;  /* 0x0000000c100c7223 */ /* 0x002fe20000000033 */
[C---:B------:R-:W-:Y:S01]  /*2780*/  FFMA R19, R17.reuse, R15, R56 ;  /* 0x0000000f11137223 */ /* 0x040fe20000000038 */
[----:B------:R-:W-:Y:S01]  /*2790*/  FFMA R16, R17, R22, R53 ;  /* 0x0000001611107223 */ /* 0x000fe20000000035 */
[----:B--2---:R-:W-:-:S02]  /*27a0*/  FFMA R48, R49, R13, R48 ;  /* 0x0000000d31307223 */ /* 0x004fc40000000030 */
[C---:B------:R-:W-:Y:S01]  /*27b0*/  FFMA R56, R49.reuse, R20, R19 ;  /* 0x0000001431387223 */ /* 0x040fe20000000013 */
[----:B------:R-:W-:Y:S02]  /*27c0*/  FFMA R55, R49, R23, R16 ;  /* 0x0000001731377223 */ /* 0x000fe40000000010 */
[----:B------:R-:W0:Y:S04]  /*27d0*/  LDS R49, [R0+0x3c4] ;  /* 0x0003c40000317984 */ /* 0x000e280000000800 */
[----:B------:R-:W1:Y:S01]  /*27e0*/  LDS.128 R16, [R33+0x40] ;  /* 0x0000400021107984 */ /* 0x000e620000000c00 */
[----:B0-----:R-:W-:-:S03]  /*27f0*/  FFMA R51, R49, R14, R48 ;  /* 0x0000000e31337223 */ /* 0x001fc60000000030 */
[----:B------:R-:W0:Y:S01]  /*2800*/  LDS R48, [R0+0x3c8] ;  /* 0x0003c80000307984 */ /* 0x000e220000000800 */
[C---:B------:R-:W-:Y:S01]  /*2810*/  FFMA R53, R49.reuse, R21, R56 ;  /* 0x0000001531357223 */ /* 0x040fe20000000038 */
[----:B-1----:R-:W-:Y:S02]  /*2820*/  FFMA R58, R49, R16, R55 ;  /* 0x00000010313a7223 */ /* 0x002fe40000000037 */
[----:B------:R-:W1:Y:S01]  /*2830*/  LDS R49, [R0+0x3d0] ;  /* 0x0003d00000317984 */ /* 0x000e620000000800 */
[C---:B0-----:R-:W-:Y:S01]  /*2840*/  FFMA R51, R48.reuse, R15, R51 ;  /* 0x0000000f30337223 */ /* 0x041fe20000000033 */
[C---:B------:R-:W-:Y:S01]  /*2850*/  FFMA R56, R48.reuse, R22, R53 ;  /* 0x0000001630387223 */ /* 0x040fe20000000035 */
[----:B------:R-:W-:Y:S01]  /*2860*/  FFMA R53, R48, R17, R58 ;  /* 0x0000001130357223 */ /* 0x000fe2000000003a */
[C---:B-1----:R-:W-:Y:S01]  /*2870*/  FFMA R52, R49.reuse, R13, R52 ;  /* 0x0000000d31347223 */ /* 0x042fe20000000034 */
[C---:B------:R-:W-:Y:S01]  /*2880*/  FFMA R48, R49.reuse, R20, R51 ;  /* 0x0000001431307223 */ /* 0x040fe20000000033 */
[----:B------:R-:W-:-:S02]  /*2890*/  FFMA R57, R49, R23, R56 ;  /* 0x0000001731397223 */ /* 0x000fc40000000038 */
[----:B------:R-:W0:Y:S02]  /*28a0*/  LDS R49, [R0+0x3d4] ;  /* 0x0003d40000317984 */ /* 0x000e240000000800 */
[C---:B0-----:R-:W-:Y:S02]  /*28b0*/  FFMA R55, R49.reuse, R21, R48 ;  /* 0x0000001531377223 */ /* 0x041fe40000000030 */
[----:B------:R-:W0:Y:S01]  /*28c0*/  LDS R48, [R0+0x3d8] ;  /* 0x0003d80000307984 */ /* 0x000e220000000800 */
[C---:B------:R-:W-:Y:S01]  /*28d0*/  FFMA R51, R49.reuse, R14, R52 ;  /* 0x0000000e31337223 */ /* 0x040fe20000000034 */
[----:B------:R-:W-:Y:S02]  /*28e0*/  FFMA R56, R49, R16, R57 ;  /* 0x0000001031387223 */ /* 0x000fe40000000039 */
        /* <DEDUP_REMOVED lines=11> */
[----:B------:R-:W-:-:S03]  /*29a0*/  FFMA R52, R49, R16, R57 ;  /* 0x0000001031347223 */ /* 0x000fc60000000039 */
[C---:B0-----:R-:W-:Y:S02]  /*29b0*/  FFMA R57, R48.reuse, R15, R51 ;  /* 0x0000000f30397223 */ /* 0x041fe40000000033 */
[----:B------:R-:W0:Y:S01]  /*29c0*/  LDS R51, [R0+0x3f0] ;  /* 0x0003f00000337984 */ /* 0x000e220000000800 */
[C---:B------:R-:W-:Y:S01]  /*29d0*/  FFMA R50, R48.reuse, R22, R59 ;  /* 0x0000001630327223 */ /* 0x040fe2000000003b */
[----:B------:R-:W-:Y:S01]  /*29e0*/  FFMA R49, R48, R17, R52 ;  /* 0x0000001130317223 */ /* 0x000fe20000000034 */
[C---:B0-----:R-:W-:Y:S01]  /*29f0*/  FFMA R54, R51.reuse, R13, R54 ;  /* 0x0000000d33367223 */ /* 0x041fe20000000036 */
[C---:B------:R-:W-:Y:S01]  /*2a00*/  FFMA R48, R51.reuse, R20, R57 ;  /* 0x0000001433307223 */ /* 0x040fe20000000039 */
[----:B------:R-:W-:Y:S02]  /*2a10*/  FFMA R61, R51, R23, R50 ;  /* 0x00000017333d7223 */ /* 0x000fe40000000032 */
[----:B------:R-:W0:Y:S02]  /*2a20*/  LDS R51, [R0+0x3f4] ;  /* 0x0003f40000337984 */ /* 0x000e240000000800 */
[----:B0-----:R-:W-:-:S02]  /*2a30*/  FFMA R59, R51, R21, R48 ;  /* 0x00000015333b7223 */ /* 0x001fc40000000030 */
[----:B------:R-:W0:Y:S01]  /*2a40*/  LDS R48, [R0+0x3f8] ;  /* 0x0003f80000307984 */ /* 0x000e220000000800 */
[C---:B------:R-:W-:Y:S01]  /*2a50*/  FFMA R57, R51.reuse, R14, R54 ;  /* 0x0000000e33397223 */ /* 0x040fe20000000036 */
[----:B------:R-:W-:Y:S01]  /*2a60*/  FFMA R50, R51, R16, R61 ;  /* 0x0000001033327223 */ /* 0x000fe2000000003d */
[C---:B0-----:R-:W-:Y:S02]  /*2a70*/  FFMA R54, R48.reuse, R22, R59 ;  /* 0x0000001630367223 */ /* 0x041fe4000000003b */
[----:B------:R-:W0:Y:S01]  /*2a80*/  LDS R59, [R0+0x400] ;  /* 0x00040000003b7984 */ /* 0x000e220000000800 */
[----:B------:R-:W-:-:S03]  /*2a90*/  FFMA R61, R48, R15, R57 ;  /* 0x0000000f303d7223 */ /* 0x000fc60000000039 */
[----:B------:R-:W1:Y:S01]  /*2aa0*/  LDS R57, [R0+0x404] ;  /* 0x0004040000397984 */ /* 0x000e620000000800 */
[----:B0-----:R-:W-:-:S03]  /*2ab0*/  FFMA R52, R59, R13, R12 ;  /* 0x0000000d3b347223 */ /* 0x001fc6000000000c */
[----:B------:R-:W0:Y:S01]  /*2ac0*/  LDS R12, [R0+0x408] ;  /* 0x00040800000c7984 */ /* 0x000e220000000800 */
[----:B-1----:R-:W-:-:S03]  /*2ad0*/  FFMA R13, R57, R14, R52 ;  /* 0x0000000e390d7223 */ /* 0x002fc60000000034 */
[----:B------:R-:W1:Y:S01]  /*2ae0*/  LDS R14, [R0+0x410] ;  /* 0x00041000000e7984 */ /* 0x000e620000000800 */
[----:B------:R-:W-:Y:S01]  /*2af0*/  FFMA R51, R48, R17, R50 ;  /* 0x0000001130337223 */ /* 0x000fe20000000032 */
[CC--:B------:R-:W-:Y:S01]  /*2b00*/  FFMA R50, R59.reuse, R20.reuse, R61 ;  /* 0x000000143b327223 */ /* 0x0c0fe2000000003d */
[----:B0-----:R-:W-:Y:S02]  /*2b10*/  FFMA R13, R12, R15, R13 ;  /* 0x0000000f0c0d7223 */ /* 0x001fe4000000000d */
[----:B------:R-:W0:Y:S02]  /*2b20*/  LDS R15, [R0+0x414] ;  /* 0x00041400000f7984 */ /* 0x000e240000000800 */
[----:B-1----:R-:W-:Y:S02]  /*2b30*/  FFMA R20, R14, R20, R13 ;  /* 0x000000140e147223 */ /* 0x002fe4000000000d */
[----:B------:R-:W1:Y:S01]  /*2b40*/  LDS R13, [R0+0x418] ;  /* 0x00041800000d7984 */ /* 0x000e620000000800 */
[----:B------:R-:W-:Y:S01]  /*2b50*/  FFMA R48, R59, R23, R54 ;  /* 0x000000173b307223 */ /* 0x000fe20000000036 */
[----:B------:R-:W-:-:S04]  /*2b60*/  FFMA R59, R57, R21, R50 ;  /* 0x00000015393b7223 */ /* 0x000fc80000000032 */
[-C--:B------:R-:W-:Y:S01]  /*2b70*/  FFMA R59, R12, R22.reuse, R59 ;  /* 0x000000160c3b7223 */ /* 0x080fe2000000003b */
[----:B0-----:R-:W-:Y:S02]  /*2b80*/  FFMA R50, R15, R21, R20 ;  /* 0x000000150f327223 */ /* 0x001fe40000000014 */
[----:B------:R-:W0:Y:S04]  /*2b90*/  LDS R20, [R0+0x420] ;  /* 0x0004200000147984 */ /* 0x000e280000000800 */
[----:B------:R-:W2:Y:S01]  /*2ba0*/  LDS R21, [R0+0x424] ;  /* 0x0004240000157984 */ /* 0x000ea20000000800 */
[----:B-1----:R-:W-:-:S03]  /*2bb0*/  FFMA R61, R13, R22, R50 ;  /* 0x000000160d3d7223 */ /* 0x002fc60000000032 */
[----:B------:R-:W1:Y:S01]  /*2bc0*/  LDS R50, [R0+0x740] ;  /* 0x0007400000327984 */ /* 0x000e620000000800 */
[----:B------:R-:W-:-:S03]  /*2bd0*/  FFMA R22, R14, R23, R59 ;  /* 0x000000170e167223 */ /* 0x000fc6000000003b */
[----:B------:R-:W3:Y:S01]  /*2be0*/  LDS R14, [R0+0x744] ;  /* 0x00074400000e7984 */ /* 0x000ee20000000800 */
[-C--:B------:R-:W-:Y:S01]  /*2bf0*/  FFMA R57, R57, R16.reuse, R48 ;  /* 0x0000001039397223 */ /* 0x080fe20000000030 */
[----:B------:R-:W-:Y:S02]  /*2c00*/  FFMA R48, R15, R16, R22 ;  /* 0x000000100f307223 */ /* 0x000fe40000000016 */
[----:B------:R-:W-:Y:S01]  /*2c10*/  LDS R59, [R0+0x748] ;  /* 0x00074800003b7984 */ /* 0x000fe20000000800 */
[----:B0-----:R-:W-:-:S04]  /*2c20*/  FFMA R20, R20, R23, R61 ;  /* 0x0000001714147223 */ /* 0x001fc8000000003d */
[----:B--2---:R-:W-:Y:S02]  /*2c30*/  FFMA R16, R21, R16, R20 ;  /* 0x0000001015107223 */ /* 0x004fe40000000014 */
[----:B------:R-:W0:Y:S01]  /*2c40*/  LDS.128 R20, [R33+0x50] ;  /* 0x0000500021147984 */ /* 0x000e220000000c00 */
[----:B-1----:R-:W-:Y:S01]  /*2c50*/  FFMA R15, R50, R18, R53 ;  /* 0x00000012320f7223 */ /* 0x002fe20000000035 */
[----:B------:R-:W-:Y:S02]  /*2c60*/  FFMA R53, R12, R17, R57 ;  /* 0x000000110c357223 */ /* 0x000fe40000000039 */
[----:B------:R-:W1:Y:S01]  /*2c70*/  LDS R12, [R0+0x750] ;  /* 0x00075000000c7984 */ /* 0x000e620000000800 */
[----:B---3--:R-:W-:-:S03]  /*2c80*/  FFMA R50, R14, R19, R15 ;  /* 0x000000130e327223 */ /* 0x008fc6000000000f */
[----:B------:R-:W2:Y:S04]  /*2c90*/  LDS R15, [R0+0x428] ;  /* 0x00042800000f7984 */ /* 0x000ea80000000800 */
[----:B------:R-:W3:Y:S01]  /*2ca0*/  LDS R14, [R0+0x754] ;  /* 0x00075400000e7984 */ /* 0x000ee20000000800 */
[----:B0-----:R-:W-:-:S03]  /*2cb0*/  FFMA R52, R59, R20, R50 ;  /* 0x000000143b347223 */ /* 0x001fc60000000032 */
[----:B------:R-:W0:Y:S01]  /*2cc0*/  LDS R50, [R0+0x758] ;  /* 0x0007580000327984 */ /* 0x000e220000000800 */
[C---:B-1----:R-:W-:Y:S01]  /*2cd0*/  FFMA R57, R12.reuse, R18, R55 ;  /* 0x000000120c397223 */ /* 0x042fe20000000037 */
[-C--:B------:R-:W-:Y:S01]  /*2ce0*/  FFMA R55, R13, R17.reuse, R48 ;  /* 0x000000110d377223 */ /* 0x080fe20000000030 */
[----:B--2---:R-:W-:Y:S02]  /*2cf0*/  FFMA R17, R15, R17, R16 ;  /* 0x000000110f117223 */ /* 0x004fe40000000010 */
[----:B------:R-:W1:Y:S01]  /*2d00*/  LDS R16, [R0+0x760] ;  /* 0x0007600000107984 */ /* 0x000e620000000800 */
[----:B------:R-:W-:Y:S01]  /*2d10*/  FFMA R59, R12, R21, R52 ;  /* 0x000000150c3b7223 */ /* 0x000fe20000000034 */
[----:B---3--:R-:W-:-:S03]  /*2d20*/  FFMA R57, R14, R19, R57 ;  /* 0x000000130e397223 */ /* 0x008fc60000000039 */
[----:B------:R-:W-:Y:S02]  /*2d30*/  FFMA R48, R14, R22, R59 ;  /* 0x000000160e307223 */ /* 0x000fe4000000003b */
[----:B------:R-:W2:Y:S02]  /*2d40*/  LDS.128 R12, [R33+0x60] ;  /* 0x00006000210c7984 */ /* 0x000ea40000000c00 */
[C---:B0-----:R-:W-:Y:S02]  /*2d50*/  FFMA R61, R50.reuse, R23, R48 ;  /* 0x00000017323d7223 */ /* 0x041fe40000000030 */
[----:B------:R-:W0:Y:S01]  /*2d60*/  LDS R48, [R0+0x764] ;  /* 0x0007640000307984 */ /* 0x000e220000000800 */
[----:B------:R-:W-:Y:S01]  /*2d70*/  FFMA R52, R50, R20, R57 ;  /* 0x0000001432347223 */ /* 0x000fe20000000039 */
[C---:B-1----:R-:W-:Y:S02]  /*2d80*/  FFMA R57, R16.reuse, R18, R49 ;  /* 0x0000001210397223 */ /* 0x042fe40000000031 */
[----:B------:R-:W1:Y:S01]  /*2d90*/  LDS R49, [R0+0x768] ;  /* 0x0007680000317984 */ /* 0x000e620000000800 */
[C---:B------:R-:W-:Y:S01]  /*2da0*/  FFMA R59, R16.reuse, R21, R52 ;  /* 0x00000015103b7223 */ /* 0x040fe20000000034 */
[----:B--2---:R-:W-:Y:S01]  /*2db0*/  FFMA R16, R16, R12, R61 ;  /* 0x0000000c10107223 */ /* 0x004fe2000000003d */
[----:B0-----:R-:W-:-:S03]  /*2dc0*/  FFMA R50, R48, R19, R57 ;  /* 0x0000001330327223 */ /* 0x001fc60000000039 */
[C---:B------:R-:W-:Y:S02]  /*2dd0*/  FFMA R57, R48.reuse, R13, R16 ;  /* 0x0000000d30397223 */ /* 0x040fe40000000010 */
[----:B------:R-:W0:Y:S01]  /*2de0*/  LDS R16, [R0+0x770] ;  /* 0x0007700000107984 */ /* 0x000e220000000800 */
[----:B------:R-:W-:-:S03]  /*2df0*/  FFMA R52, R48, R22, R59 ;  /* 0x0000001630347223 */ /* 0x000fc6000000003b */
[----:B------:R-:W2:Y:S01]  /*2e00*/  LDS R48, [R0+0x774] ;  /* 0x0007740000307984 */ /* 0x000ea20000000800 */
[C---:B-1----:R-:W-:Y:S01]  /*2e10*/  FFMA R59, R49.reuse, R23, R52 ;  /* 0x00000017313b7223 */ /* 0x042fe20000000034 */
[C---:B------:R-:W-:Y:S01]  /*2e20*/  FFMA R50, R49.reuse, R20, R50 ;  /* 0x0000001431327223 */ /* 0x040fe20000000032 */
[----:B------:R-:W-:Y:S02]  /*2e30*/  FFMA R52, R49, R14, R57 ;  /* 0x0000000e31347223 */ /* 0x000fe40000000039 */
[----:B------:R-:W1:Y:S01]  /*2e40*/  LDS R49, [R0+0x778] ;  /* 0x0007780000317984 */ /* 0x000e620000000800 */
[C---:B0-----:R-:W-:Y:S01]  /*2e50*/  FFMA R51, R16.reuse, R18, R51 ;  /* 0x0000001210337223 */ /* 0x041fe20000000033 */
[C---:B------:R-:W-:Y:S01]  /*2e60*/  FFMA R57, R16.reuse, R21, R50 ;  /* 0x0000001510397223 */ /* 0x040fe20000000032 */
[----:B------:R-:W-:Y:S02]  /*2e70*/  FFMA R16, R16, R12, R59 ;  /* 0x0000000c10107223 */ /* 0x000fe4000000003b */
[----:B--2---:R-:W-:-:S02]  /*2e80*/  FFMA R50, R48, R19, R51 ;  /* 0x0000001330327223 */ /* 0x004fc40000000033 */
        /* <DEDUP_REMOVED lines=12> */
[----:B------:R-:W-:Y:S02]  /*2f50*/  FFMA R53, R48, R13, R16 ;  /* 0x0000000d30357223 */ /* 0x000fe40000000010 */
[----:B------:R-:W0:Y:S01]  /*2f60*/  LDS R16, [R0+0x790] ;  /* 0x0007900000107984 */ /* 0x000e220000000800 */
[----:B-1----:R-:W-:-:S03]  /*2f70*/  FFMA R56, R49, R20, R54 ;  /* 0x0000001431387223 */ /* 0x002fc60000000036 */
[----:B------:R-:W1:Y:S01]  /*2f80*/  LDS R54, [R0+0x794] ;  /* 0x0007940000367984 */ /* 0x000e620000000800 */
[----:B------:R-:W-:Y:S01]  /*2f90*/  FFMA R58, R48, R22, R51 ;  /* 0x00000016303a7223 */ /* 0x000fe20000000033 */
[----:B------:R-:W-:-:S03]  /*2fa0*/  FFMA R48, R49, R14, R53 ;  /* 0x0000000e31307223 */ /* 0x000fc60000000035 */
[----:B------:R-:W-:Y:S01]  /*2fb0*/  FFMA R51, R49, R23, R58 ;  /* 0x0000001731337223 */ /* 0x000fe2000000003a */
[C---:B0-----:R-:W-:Y:S01]  /*2fc0*/  FFMA R55, R16.reuse, R18, R55 ;  /* 0x0000001210377223 */ /* 0x041fe20000000037 */
[C---:B------:R-:W-:Y:S02]  /*2fd0*/  FFMA R49, R16.reuse, R21, R56 ;  /* 0x0000001510317223 */ /* 0x040fe40000000038 */
[----:B------:R-:W-:Y:S01]  /*2fe0*/  FFMA R16, R16, R12, R51 ;  /* 0x0000000c10107223 */ /* 0x000fe20000000033 */
[----:B------:R-:W-:Y:S01]  /*2ff0*/  LDS R56, [R0+0x7a0] ;  /* 0x0007a00000387984 */ /* 0x000fe20000000800 */
[C---:B-1----:R-:W-:Y:S01]  /*3000*/  FFMA R51, R54.reuse, R19, R55 ;  /* 0x0000001336337223 */ /* 0x042fe20000000037 */
[C---:B------:R-:W-:Y:S01]  /*3010*/  FFMA R58, R54.reuse, R22, R49 ;  /* 0x00000016363a7223 */ /* 0x040fe20000000031 */
[----:B------:R-:W-:Y:S02]  /*3020*/  FFMA R49, R54, R13, R16 ;  /* 0x0000000d36317223 */ /* 0x000fe40000000010 */
[----:B------:R-:W0:Y:S04]  /*3030*/  LDS R54, [R0+0x798] ;  /* 0x0007980000367984 */ /* 0x000e280000000800 */
[----:B------:R-:W1:Y:S01]  /*3040*/  LDS R16, [R0+0x7a4] ;  /* 0x0007a40000107984 */ /* 0x000e620000000800 */
[----:B0-----:R-:W-:-:S04]  /*3050*/  FFMA R51, R54, R20, R51 ;  /* 0x0000001436337223 */ /* 0x001fc80000000033 */
[C---:B------:R-:W-:Y:S02]  /*3060*/  FFMA R53, R56.reuse, R21, R51 ;  /* 0x0000001538357223 */ /* 0x040fe40000000033 */
[----:B------:R-:W0:Y:S01]  /*3070*/  LDS R51, [R0+0x7a8] ;  /* 0x0007a80000337984 */ /* 0x000e220000000800 */
[----:B------:R-:W-:-:S04]  /*3080*/  FFMA R55, R56, R18, R17 ;  /* 0x0000001238377223 */ /* 0x000fc80000000011 */
[----:B-1----:R-:W-:Y:S02]  /*3090*/  FFMA R18, R16, R19, R55 ;  /* 0x0000001310127223 */ /* 0x002fe40000000037 */
[----:B------:R-:W1:Y:S01]  /*30a0*/  LDS R19, [R0+0x7b0] ;  /* 0x0007b00000137984 */ /* 0x000e620000000800 */
[----:B------:R-:W-:-:S04]  /*30b0*/  FFMA R17, R54, R23, R58 ;  /* 0x0000001736117223 */ /* 0x000fc8000000003a */
[----:B------:R-:W-:Y:S01]  /*30c0*/  FFMA R17, R56, R12, R17 ;  /* 0x0000000c38117223 */ /* 0x000fe20000000011 */
[----:B0-----:R-:W-:Y:S02]  /*30d0*/  FFMA R20, R51, R20, R18 ;  /* 0x0000001433147223 */ /* 0x001fe40000000012 */
[----:B------:R-:W0:Y:S01]  /*30e0*/  LDS R18, [R0+0x7b4] ;  /* 0x0007b40000127984 */ /* 0x000e220000000800 */
[----:B------:R-:W-:Y:S01]  /*30f0*/  FFMA R56, R16, R22, R53 ;  /* 0x0000001610387223 */ /* 0x000fe20000000035 */
[----:B-1----:R-:W-:-:S03]  /*3100*/  FFMA R21, R19, R21, R20 ;  /* 0x0000001513157223 */ /* 0x002fc60000000014 */
[----:B------:R-:W-:Y:S01]  /*3110*/  FFMA R56, R51, R23, R56 ;  /* 0x0000001733387223 */ /* 0x000fe20000000038 */
[----:B------:R-:W1:Y:S03]  /*3120*/  LDS R20, [R0+0x7b8] ;  /* 0x0007b80000147984 */ /* 0x000e660000000800 */
[----:B------:R-:W-:Y:S02]  /*3130*/  FFMA R53, R19, R12, R56 ;  /* 0x0000000c13357223 */ /* 0x000fe40000000038 */
[----:B------:R-:W2:Y:S01]  /*3140*/  LDS R19, [R0+0x7c0] ;  /* 0x0007c00000137984 */ /* 0x000ea20000000800 */
[----:B0-----:R-:W-:-:S03]  /*3150*/  FFMA R21, R18, R22, R21 ;  /* 0x0000001612157223 */ /* 0x001fc60000000015 */
[----:B------:R-:W0:Y:S01]  /*3160*/  LDS R22, [R0+0x7c4] ;  /* 0x0007c40000167984 */ /* 0x000e220000000800 */
[----:B-1----:R-:W-:-:S03]  /*3170*/  FFMA R56, R20, R23, R21 ;  /* 0x0000001714387223 */ /* 0x002fc60000000015 */
[----:B------:R-:W1:Y:S01]  /*3180*/  LDS R21, [R0+0xae0] ;  /* 0x000ae00000157984 */ /* 0x000e620000000800 */
[----:B--2---:R-:W-:Y:S01]  /*3190*/  FFMA R19, R19, R12, R56 ;  /* 0x0000000c13137223 */ /* 0x004fe20000000038 */
[-C--:B------:R-:W-:Y:S01]  /*31a0*/  FFMA R23, R18, R13.reuse, R53 ;  /* 0x0000000d12177223 */ /* 0x080fe20000000035 */
[-C--:B------:R-:W-:Y:S01]  /*31b0*/  FFMA R12, R16, R13.reuse, R17 ;  /* 0x0000000d100c7223 */ /* 0x080fe20000000011 */
[----:B------:R-:W-:Y:S01]  /*31c0*/  LDS R56, [R0+0xae8] ;  /* 0x000ae80000387984 */ /* 0x000fe20000000800 */
[----:B0-----:R-:W-:-:S03]  /*31d0*/  FFMA R53, R22, R13, R19 ;  /* 0x0000000d16357223 */ /* 0x001fc60000000013 */
[----:B------:R-:W-:Y:S04]  /*31e0*/  LDS R13, [R0+0xae4] ;  /* 0x000ae400000d7984 */ /* 0x000fe80000000800 */
[----:B------:R-:W0:Y:S01]  /*31f0*/  LDS.128 R16, [R33+0x70] ;  /* 0x0000700021107984 */ /* 0x000e220000000c00 */
[----:B-1----:R-:W-:-:S03]  /*3200*/  FFMA R52, R21, R15, R52 ;  /* 0x0000000f15347223 */ /* 0x002fc60000000034 */
[----:B------:R-:W1:Y:S04]  /*3210*/  LDS R21, [R0+0xaf0] ;  /* 0x000af00000157984 */ /* 0x000e680000000800 */
[----:B------:R-:W2:Y:S01]  /*3220*/  LDS R22, [R0+0x7c8] ;  /* 0x0007c80000167984 */ /* 0x000ea20000000800 */
[----:B------:R-:W-:Y:S01]  /*3230*/  FFMA R54, R54, R14, R49 ;  /* 0x0000000e36367223 */ /* 0x000fe20000000031 */
[----:B0-----:R-:W-:Y:S02]  /*3240*/  FFMA R49, R13, R16, R52 ;  /* 0x000000100d317223 */ /* 0x001fe40000000034 */
[----:B------:R-:W0:Y:S02]  /*3250*/  LDS R13, [R0+0xaf4] ;  /* 0x000af400000d7984 */ /* 0x000e240000000800 */
[----:B------:R-:W-:Y:S01]  /*3260*/  FFMA R49, R56, R17, R49 ;  /* 0x0000001138317223 */ /* 0x000fe20000000031 */
[-C--:B------:R-:W-:Y:S01]  /*3270*/  FFMA R52, R51, R14.reuse, R12 ;  /* 0x0000000e33347223 */ /* 0x080fe2000000000c */
[----:B------:R-:W-:Y:S01]  /*3280*/  FFMA R12, R20, R14, R23 ;  /* 0x0000000e140c7223 */ /* 0x000fe20000000017 */
[----:B------:R-:W-:Y:S01]  /*3290*/  LDS R51, [R0+0xb00] ;  /* 0x000b000000337984 */ /* 0x000fe20000000800 */
[----:B-1----:R-:W-:Y:S01]  /*32a0*/  FFMA R56, R21, R18, R49 ;  /* 0x0000001215387223 */ /* 0x002fe20000000031 */
[----:B--2---:R-:W-:-:S02]  /*32b0*/  FFMA R14, R22, R14, R53 ;  /* 0x0000000e160e7223 */ /* 0x004fc40000000035 */
[----:B------:R-:W1:Y:S01]  /*32c0*/  LDS R49, [R0+0xaf8] ;  /* 0x000af80000317984 */ /* 0x000e620000000800 */
[----:B------:R-:W-:-:S03]  /*32d0*/  FFMA R50, R21, R15, R50 ;  /* 0x0000000f15327223 */ /* 0x000fc60000000032 */
[----:B------:R-:W2:Y:S01]  /*32e0*/  LDS.128 R20, [R33+0x80] ;  /* 0x0000800021147984 */ /* 0x000ea20000000c00 */
[C---:B0-----:R-:W-:Y:S01]  /*32f0*/  FFMA R50, R13.reuse, R16, R50 ;  /* 0x000000100d327223 */ /* 0x041fe20000000032 */
[----:B------:R-:W-:Y:S02]  /*3300*/  FFMA R55, R13, R19, R56 ;  /* 0x000000130d377223 */ /* 0x000fe40000000038 */
[----:B------:R-:W0:Y:S01]  /*3310*/  LDS R13, [R0+0xb04] ;  /* 0x000b0400000d7984 */ /* 0x000e220000000800 */
[----:B-1----:R-:W-:Y:S01]  /*3320*/  FFMA R53, R49, R17, R50 ;  /* 0x0000001131357223 */ /* 0x002fe20000000032 */
[----:B------:R-:W-:Y:S02]  /*3330*/  FFMA R50, R51, R15, R48 ;  /* 0x0000000f33327223 */ /* 0x000fe40000000030 */
[----:B------:R-:W1:Y:S01]  /*3340*/  LDS R48, [R0+0xb08] ;  /* 0x000b080000307984 */ /* 0x000e620000000800 */
[----:B--2---:R-:W-:Y:S01]  /*3350*/  FFMA R58, R49, R20, R55 ;  /* 0x00000014313a7223 */ /* 0x004fe20000000037 */
[----:B------:R-:W-:-:S02]  /*3360*/  FFMA R56, R51, R18, R53 ;  /* 0x0000001233387223 */ /* 0x000fc40000000035 */
[----:B------:R-:W2:Y:S01]  /*3370*/  LDS R49, [R0+0xb10] ;  /* 0x000b100000317984 */ /* 0x000ea20000000800 */
[----:B------:R-:W-:Y:S01]  /*3380*/  FFMA R55, R51, R21, R58 ;  /* 0x0000001533377223 */ /* 0x000fe2000000003a */
[C---:B0-----:R-:W-:Y:S01]  /*3390*/  FFMA R51, R13.reuse, R16, R50 ;  /* 0x000000100d337223 */ /* 0x041fe20000000032 */
[C---:B------:R-:W-:Y:S02]  /*33a0*/  FFMA R53, R13.reuse, R19, R56 ;  /* 0x000000130d357223 */ /* 0x040fe40000000038 */
[----:B------:R-:W-:Y:S02]  /*33b0*/  FFMA R50, R13, R22, R55 ;  /* 0x000000160d327223 */ /* 0x000fe40000000037 */
[----:B------:R-:W0:Y:S01]  /*33c0*/  LDS R13, [R0+0xb14] ;  /* 0x000b1400000d7984 */ /* 0x000e220000000800 */
[C---:B-1----:R-:W-:Y:S01]  /*33d0*/  FFMA R56, R48.reuse, R20, R53 ;  /* 0x0000001430387223 */ /* 0x042fe20000000035 */
[C---:B------:R-:W-:Y:S01]  /*33e0*/  FFMA R51, R48.reuse, R17, R51 ;  /* 0x0000001130337223 */ /* 0x040fe20000000033 */
[----:B------:R-:W-:-:S02]  /*33f0*/  FFMA R53, R48, R23, R50 ;  /* 0x0000001730357223 */ /* 0x000fc40000000032 */
[----:B------:R-:W1:Y:S01]  /*3400*/  LDS R48, [R0+0xb18] ;  /* 0x000b180000307984 */ /* 0x000e620000000800 */
[C---:B--2---:R-:W-:Y:S01]  /*3410*/  FFMA R54, R49.reuse, R15, R54 ;  /* 0x0000000f31367223 */ /* 0x044fe20000000036 */
[C---:B------:R-:W-:Y:S01]  /*3420*/  FFMA R50, R49.reuse, R18, R51 ;  /* 0x0000001231327223 */ /* 0x040fe20000000033 */
[----:B------:R-:W-:Y:S02]  /*3430*/  FFMA R55, R49, R21, R56 ;  /* 0x0000001531377223 */ /* 0x000fe40000000038 */
[----:B------:R-:W2:Y:S01]  /*3440*/  LDS R49, [R0+0xb20] ;  /* 0x000b200000317984 */ /* 0x000ea20000000800 */
[C---:B0-----:R-:W-:Y:S01]  /*3450*/  FFMA R57, R13.reuse, R19, R50 ;  /* 0x000000130d397223 */ /* 0x041fe20000000032 */
[C---:B------:R-:W-:Y:S01]  /*3460*/  FFMA R51, R13.reuse, R16, R54 ;  /* 0x000000100d337223 */ /* 0x040fe20000000036 */
[----:B------:R-:W-:Y:S02]  /*3470*/  FFMA R50, R13, R22, R55 ;  /* 0x000000160d327223 */ /* 0x000fe40000000037 */
[----:B------:R-:W0:Y:S01]  /*3480*/  LDS R13, [R0+0xb24] ;  /* 0x000b2400000d7984 */ /* 0x000e220000000800 */
[C---:B-1----:R-:W-:Y:S01]  /*3490*/  FFMA R55, R48.reuse, R17, R51 ;  /* 0x0000001130377223 */ /* 0x042fe20000000033 */
[C---:B------:R-:W-:Y:S01]  /*34a0*/  FFMA R54, R48.reuse, R20, R57 ;  /* 0x0000001430367223 */ /* 0x040fe20000000039 */
[----:B------:R-:W-:Y:S01]  /*34b0*/  FFMA R51, R48, R23, R50 ;  /* 0x0000001730337223 */ /* 0x000fe20000000032 */
[----:B------:R-:W-:Y:S04]  /*34c0*/  LDS R57, [R0+0xb30] ;  /* 0x000b300000397984 */ /* 0x000fe80000000800 */
[----:B------:R-:W1:Y:S01]  /*34d0*/  LDS R48, [R0+0xb28] ;  /* 0x000b280000307984 */ /* 0x000e620000000800 */
[C---:B--2---:R-:W-:Y:S01]  /*34e0*/  FFMA R50, R49.reuse, R18, R55 ;  /* 0x0000001231327223 */ /* 0x044fe20000000037 */
[C---:B------:R-:W-:Y:S01]  /*34f0*/  FFMA R55, R49.reuse, R21, R54 ;  /* 0x0000001531377223 */ /* 0x040fe20000000036 */
[----:B------:R-:W-:-:S02]  /*3500*/  FFMA R52, R49, R15, R52 ;  /* 0x0000000f31347223 */ /* 0x000fc40000000034 */
[C---:B0-----:R-:W-:Y:S01]  /*3510*/  FFMA R59, R13.reuse, R19, R50 ;  /* 0x000000130d3b7223 */ /* 0x041fe20000000032 */
[C---:B------:R-:W-:Y:S02]  /*3520*/  FFMA R50, R13.reuse, R22, R55 ;  /* 0x000000160d327223 */ /* 0x040fe40000000037 */
[----:B------:R-:W0:Y:S01]  /*3530*/  LDS R55, [R0+0xb40] ;  /* 0x000b400000377984 */ /* 0x000e220000000800 */
[----:B------:R-:W-:-:S04]  /*3540*/  FFMA R49, R13, R16, R52 ;  /* 0x000000100d317223 */ /* 0x000fc80000000034 */
[C---:B-1----:R-:W-:Y:S01]  /*3550*/  FFMA R13, R48.reuse, R17, R49 ;  /* 0x00000011300d7223 */ /* 0x042fe20000000031 */
[C---:B------:R-:W-:Y:S01]  /*3560*/  FFMA R52, R48.reuse, R20, R59 ;  /* 0x0000001430347223 */ /* 0x040fe2000000003b */
[----:B------:R-:W-:Y:S02]  /*3570*/  FFMA R49, R48, R23, R50 ;  /* 0x0000001730317223 */ /* 0x000fe40000000032 */
[----:B------:R-:W1:Y:S01]  /*3580*/  LDS R48, [R0+0xb34] ;  /* 0x000b340000307984 */ /* 0x000e620000000800 */
[----:B------:R-:W-:-:S03]  /*3590*/  FFMA R59, R57, R15, R12 ;  /* 0x0000000f393b7223 */ /* 0x000fc6000000000c */
[----:B------:R-:W2:Y:S01]  /*35a0*/  LDS R12, [R0+0xb38] ;  /* 0x000b3800000c7984 */ /* 0x000ea20000000800 */
[----:B0-----:R-:W-:-:S03]  /*35b0*/  FFMA R54, R55, R15, R14 ;  /* 0x0000000f37367223 */ /* 0x001fc6000000000e */
[----:B------:R-:W0:Y:S01]  /*35c0*/  LDS R15, [R0+0xb44] ;  /* 0x000b4400000f7984 */ /* 0x000e220000000800 */
[C---:B------:R-:W-:Y:S01]  /*35d0*/  FFMA R50, R57.reuse, R18, R13 ;  /* 0x0000001239327223 */ /* 0x040fe2000000000d */
[----:B------:R-:W-:Y:S02]  /*35e0*/  FFMA R13, R57, R21, R52 ;  /* 0x00000015390d7223 */ /* 0x000fe40000000034 */
[----:B------:R-:W3:Y:S01]  /*35f0*/  LDS R14, [R0+0xb48] ;  /* 0x000b4800000e7984 */ /* 0x000ee20000000800 */
[C---:B-1----:R-:W-:Y:S01]  /*3600*/  FFMA R59, R48.reuse, R16, R59 ;  /* 0x00000010303b7223 */ /* 0x042fe2000000003b */
[----:B------:R-:W-:-:S03]  /*3610*/  FFMA R57, R48, R19, R50 ;  /* 0x0000001330397223 */ /* 0x000fc60000000032 */
[C---:B--2---:R-:W-:Y:S01]  /*3620*/  FFMA R52, R12.reuse, R17, R59 ;  /* 0x000000110c347223 */ /* 0x044fe2000000003b */
[----:B------:R-:W-:-:S03]  /*3630*/  FFMA R50, R12, R20, R57 ;  /* 0x000000140c327223 */ /* 0x000fc60000000039 */
[C---:B------:R-:W-:Y:S01]  /*3640*/  FFMA R52, R55.reuse, R18, R52 ;  /* 0x0000001237347223 */ /* 0x040fe20000000034 */
[----:B------:R-:W-:Y:S01]  /*3650*/  FFMA R50, R55, R21, R50 ;  /* 0x0000001537327223 */ /* 0x000fe20000000032 */
[C---:B0-----:R-:W-:Y:S02]  /*3660*/  FFMA R55, R15.reuse, R16, R54 ;  /* 0x000000100f377223 */ /* 0x041fe40000000036 */
[----:B------:R-:W0:Y:S02]  /*3670*/  LDS R54, [R0+0xb50] ;  /* 0x000b500000367984 */ /* 0x000e240000000800 */
[----:B---3--:R-:W-:Y:S02]  /*3680*/  FFMA R55, R14, R17, R55 ;  /* 0x000000110e377223 */ /* 0x008fe40000000037 */
[----:B------:R-:W1:Y:S01]  /*3690*/  LDS R16, [R0+0xb54] ;  /* 0x000b540000107984 */ /* 0x000e620000000800 */
[----:B------:R-:W-:-:S03]  /*36a0*/  FFMA R57, R15, R19, R52 ;  /* 0x000000130f397223 */ /* 0x000fc60000000034 */
[----:B------:R-:W-:Y:S01]  /*36b0*/  LDS R52, [R0+0xb60] ;  /* 0x000b600000347984 */ /* 0x000fe20000000800 */
[----:B0-----:R-:W-:-:S03]  /*36c0*/  FFMA R17, R54, R18, R55 ;  /* 0x0000001236117223 */ /* 0x001fc60000000037 */
[----:B------:R-:W0:Y:S01]  /*36d0*/  LDS R55, [R0+0xb58] ;  /* 0x000b580000377984 */ /* 0x000e220000000800 */
[----:B-1----:R-:W-:-:S03]  /*36e0*/  FFMA R18, R16, R19, R17 ;  /* 0x0000001310127223 */ /* 0x002fc60000000011 */
[----:B------:R-:W1:Y:S01]  /*36f0*/  LDS R17, [R0+0xb64] ;  /* 0x000b640000117984 */ /* 0x000e620000000800 */
[-C--:B------:R-:W-:Y:S01]  /*3700*/  FFMA R57, R14, R20.reuse, R57 ;  /* 0x000000140e397223 */ /* 0x080fe20000000039 */
[----:B0-----:R-:W-:Y:S02]  /*3710*/  FFMA R19, R55, R20, R18 ;  /* 0x0000001437137223 */ /* 0x001fe40000000012 */
[----:B------:R-:W0:Y:S01]  /*3720*/  LDS R18, [R0+0xb68] ;  /* 0x000b680000127984 */ /* 0x000e220000000800 */
[-C--:B------:R-:W-:Y:S01]  /*3730*/  FFMA R57, R54, R21.reuse, R57 ;  /* 0x0000001536397223 */ /* 0x080fe20000000039 */
[----:B------:R-:W-:Y:S01]  /*3740*/  FFMA R52, R52, R21, R19 ;  /* 0x0000001534347223 */ /* 0x000fe20000000013 */
[-C--:B------:R-:W-:Y:S01]  /*3750*/  FFMA R13, R48, R22.reuse, R13 ;  /* 0x00000016300d7223 */ /* 0x080fe2000000000d */
[-C--:B------:R-:W-:Y:S01]  /*3760*/  FFMA R15, R15, R22.reuse, R50 ;  /* 0x000000160f0f7223 */ /* 0x080fe20000000032 */
[-C--:B------:R-:W-:Y:S01]  /*3770*/  FFMA R16, R16, R22.reuse, R57 ;  /* 0x0000001610107223 */ /* 0x080fe20000000039 */
[----:B-1----:R-:W-:Y:S01]  /*3780*/  FFMA R17, R17, R22, R52 ;  /* 0x0000001611117223 */ /* 0x002fe20000000034 */
[-C--:B------:R-:W-:Y:S01]  /*3790*/  FFMA R59, R12, R23.reuse, R13 ;  /* 0x000000170c3b7223 */ /* 0x080fe2000000000d */
[-C--:B------:R-:W-:Y:S01]  /*37a0*/  FFMA R57, R14, R23.reuse, R15 ;  /* 0x000000170e397223 */ /* 0x080fe2000000000f */
[-C--:B------:R-:W-:Y:S01]  /*37b0*/  FFMA R55, R55, R23.reuse, R16 ;  /* 0x0000001737377223 */ /* 0x080fe20000000010 */
[----:B------:R-:W-:Y:S01]  /*37c0*/  UIADD3.X UR6, UPT, UPT, URZ, UR6, URZ, UP1, !UPT ;  /* 0x00000006ff067290 */ /* 0x000fe20008ffe4ff */
[----:B0-----:R-:W-:Y:S01]  /*37d0*/  FFMA R61, R18, R23, R17 ;  /* 0x00000017123d7223 */ /* 0x001fe20000000011 */
[----:B------:R-:W-:Y:S10]  /*37e0*/  BRA.U UP0, `(.L_x_20) ;  /* 0xffffffdd00f07547 */ /* 0x000ff4000b83ffff */
[----:B------:R-:W0:Y:S01]  /*37f0*/  S2R R9, SR_TID.X ;  /* 0x0000000000097919 */ /* 0x000e220000002100 */
[----:B------:R-:W1:Y:S01]  /*3800*/  LDC.64 R6, c[0x0][0x390] ;  /* 0x0000e400ff067b82 */ /* 0x000e620000000a00 */
[----:B0-----:R-:W-:-:S04]  /*3810*/  IMAD R9, R2, 0xc, R9 ;  /* 0x0000000c02097824 */ /* 0x001fc800078e0209 */
[----:B------:R-:W-:-:S04]  /*3820*/  IMAD R2, R2, 0xc34, R9 ;  /* 0x00000c3402027824 */ /* 0x000fc800078e0209 */
[----:B------:R-:W-:-:S04]  /*3830*/  IMAD R2, R5, 0x6200, R2 ;  /* 0x0000620005027824 */ /* 0x000fc800078e0202 */
[----:B------:R-:W-:-:S05]  /*3840*/  IMAD R2, R3, 0x188, R2 ;  /* 0x0000018803027824 */ /* 0x000fca00078e0202 */
[----:B------:R-:W-:-:S05]  /*3850*/  IADD3 R3, PT, PT, R43, R2, RZ ;  /* 0x000000022b037210 */ /* 0x000fca0007ffe0ff */
[----:B-1----:R-:W-:-:S05]  /*3860*/  IMAD.WIDE.U32 R2, R3, 0x4, R6 ;  /* 0x0000000403027825 */ /* 0x002fca00078e0006 */
[----:B------:R-:W-:Y:S04]  /*3870*/  STG.E desc[UR12][R2.64], R53 ;  /* 0x0000003502007986 */ /* 0x000fe8000c10190c */
[----:B------:R-:W-:Y:S04]  /*3880*/  STG.E desc[UR12][R2.64+0xe0], R51 ;  /* 0x0000e03302007986 */ /* 0x000fe8000c10190c */
[----:B------:R-:W-:Y:S04]  /*3890*/  STG.E desc[UR12][R2.64+0x1c0], R49 ;  /* 0x0001c03102007986 */ /* 0x000fe8000c10190c */
[----:B------:R-:W-:Y:S04]  /*38a0*/  STG.E desc[UR12][R2.64+0x2a0], R59 ;  /* 0x0002a03b02007986 */ /* 0x000fe8000c10190c */
[----:B------:R-:W-:Y:S04]  /*38b0*/  STG.E desc[UR12][R2.64+0x380], R57 ;  /* 0x0003803902007986 */ /* 0x000fe8000c10190c */
[----:B------:R-:W-:Y:S04]  /*38c0*/  STG.E desc[UR12][R2.64+0x460], R55 ;  /* 0x0004603702007986 */ /* 0x000fe8000c10190c */
[----:B------:R-:W-:Y:S01]  /*38d0*/  STG.E desc[UR12][R2.64+0x540], R61 ;  /* 0x0005403d02007986 */ /* 0x000fe2000c10190c */
[----:B------:R-:W-:Y:S05]  /*38e0*/  EXIT ;  /* 0x000000000000794d */ /* 0x000fea0003800000 */
.L_x_21:
[----:B------:R-:W-:-:S00]  /*38f0*/  BRA `(.L_x_21) ;  /* 0xfffffffc00fc7947 */ /* 0x000fc0000383ffff */
[----:B------:R-:W-:-:S00]  /*3900*/  NOP ;  /* 0x0000000000007918 */ /* 0x000fc00000000000 */
[----:B------:R-:W-:-:S00]  /*3910*/  NOP ;  /* 0x0000000000007918 */ /* 0x000fc00000000000 */
[----:B------:R-:W-:-:S00]  /*3920*/  NOP ;  /* 0x0000000000007918 */ /* 0x000fc00000000000 */
[----:B------:R-:W-:-:S00]  /*3930*/  NOP ;  /* 0x0000000000007918 */ /* 0x000fc00000000000 */
[----:B------:R-:W-:-:S00]  /*3940*/  NOP ;  /* 0x0000000000007918 */ /* 0x000fc00000000000 */
[----:B------:R-:W-:-:S00]  /*3950*/  NOP ;  /* 0x0000000000007918 */ /* 0x000fc00000000000 */
[----:B------:R-:W-:-:S00]  /*3960*/  NOP ;  /* 0x0000000000007918 */ /* 0x000fc00000000000 */
[----:B------:R-:W-:-:S00]  /*3970*/  NOP ;  /* 0x0000000000007918 */ /* 0x000fc00000000000 */
.L_x_22:


//--------------------- .nv.shared.default_function_kernel0 --------------------------
	.section	.nv.shared.default_function_kernel0,"aw",@nobits
	.sectionflags	@""
	.align	4
.nv.shared.default_function_kernel0:
	.zero		5888


//--------------------- .nv.shared.reserved.0     --------------------------
	.section	.nv.shared.reserved.0,"aw",@nobits
	.weak		__nv_reservedSMEM_offset_0_alias
	.size		__nv_reservedSMEM_offset_0_alias, 0, 64
	.other		__nv_reservedSMEM_offset_0_alias,@"STO_CUDA_RESERVED_SHARED STV_DEFAULT"
__nv_reservedSMEM_offset_0_alias:
	.zero		0
	.zero		64


//--------------------- .nv.constant0.default_function_kernel0 --------------------------
	.section	.nv.constant0.default_function_kernel0,"a",@progbits
	.sectionflags	@""
	.align	4
.nv.constant0.default_function_kernel0:
	.zero		920


//--------------------- SYMBOLS --------------------------

	.type		.nv.reservedSmem.offset0,@object
	.size		.nv.reservedSmem.offset0,0x4
	.type		.nv.reservedSmem.cap,@object
	.size		.nv.reservedSmem.cap,0x4
